//
// Generated by NVIDIA NVVM Compiler
//
// Compiler Build ID: CL-36424714
// Cuda compilation tools, release 13.0, V13.0.88
// Based on NVVM 20.0.0
//

.version 9.0
.target sm_100
.address_size 64

	// .globl	_Z9calculatePciii
.func  (.param .align 16 .b8 func_retval0[16]) __internal_trig_reduction_slowpathd
(
	.param .b64 __internal_trig_reduction_slowpathd_param_0
)
;
.global .align 8 .b8 __cudart_i2opi_d[144] = {8, 93, 141, 31, 177, 95, 251, 107, 234, 146, 82, 138, 247, 57, 7, 61, 123, 241, 229, 235, 199, 186, 39, 117, 45, 234, 95, 158, 102, 63, 70, 79, 183, 9, 203, 39, 207, 126, 54, 109, 31, 109, 10, 90, 139, 17, 47, 239, 15, 152, 5, 222, 255, 151, 248, 31, 59, 40, 249, 189, 139, 95, 132, 156, 244, 57, 83, 131, 57, 214, 145, 57, 65, 126, 95, 180, 38, 112, 156, 233, 132, 68, 187, 46, 245, 53, 130, 232, 62, 167, 41, 177, 28, 235, 29, 254, 28, 146, 209, 9, 234, 46, 73, 6, 224, 210, 77, 66, 58, 110, 36, 183, 97, 197, 187, 222, 171, 99, 81, 254, 65, 144, 67, 60, 153, 149, 98, 219, 192, 221, 52, 245, 209, 87, 39, 252, 41, 21, 68, 78, 110, 131, 249, 162};
.global .align 16 .b8 __cudart_sin_cos_coeffs[128] = {70, 210, 176, 44, 241, 229, 90, 190, 146, 227, 172, 105, 227, 29, 199, 62, 161, 98, 219, 25, 160, 1, 42, 191, 24, 8, 17, 17, 17, 17, 129, 63, 84, 85, 85, 85, 85, 85, 197, 191, 0, 0, 0, 0, 0, 0, 0, 0, 0, 0, 0, 0, 0, 0, 0, 0, 100, 129, 253, 32, 131, 255, 168, 189, 40, 133, 239, 193, 167, 238, 33, 62, 217, 230, 6, 142, 79, 126, 146, 190, 233, 188, 221, 25, 160, 1, 250, 62, 71, 93, 193, 22, 108, 193, 86, 191, 81, 85, 85, 85, 85, 85, 165, 63, 0, 0, 0, 0, 0, 0, 224, 191, 0, 0, 0, 0, 0, 0, 240, 63};

.visible .entry _Z9calculatePciii(
	.param .u64 .ptr .align 1 _Z9calculatePciii_param_0,
	.param .u32 _Z9calculatePciii_param_1,
	.param .u32 _Z9calculatePciii_param_2,
	.param .u32 _Z9calculatePciii_param_3
)
{
	.reg .pred 	%p<10>;
	.reg .b32 	%r<49>;
	.reg .b64 	%rd<9>;
	.reg .b64 	%fd<84>;

	ld.param.u64 	%rd2, [_Z9calculatePciii_param_0];
	ld.param.u32 	%r17, [_Z9calculatePciii_param_1];
	ld.param.u32 	%r15, [_Z9calculatePciii_param_2];
	ld.param.u32 	%r16, [_Z9calculatePciii_param_3];
	mov.u32 	%r18, %ntid.x;
	mov.u32 	%r19, %ctaid.x;
	mov.u32 	%r20, %tid.x;
	mad.lo.s32 	%r1, %r18, %r19, %r20;
	setp.ge.s32 	%p1, %r1, %r17;
	@%p1 bra 	$L__BB0_13;
	cvta.to.global.u64 	%rd3, %rd2;
	mov.u32 	%r22, %tid.y;
	mul.lo.s32 	%r23, %r15, %r22;
	mad.lo.s32 	%r24, %r23, %r16, %r1;
	mul.lo.s32 	%r25, %r24, 3;
	mul.wide.s32 	%rd4, %r25, 8;
	add.s64 	%rd1, %rd3, %rd4;
	ld.global.f64 	%fd15, [%rd1];
	ld.global.f64 	%fd16, [%rd1+8];
	mul.f64 	%fd17, %fd16, %fd16;
	fma.rn.f64 	%fd18, %fd15, %fd15, %fd17;
	add.f64 	%fd19, %fd15, %fd15;
	fma.rn.f64 	%fd1, %fd19, %fd16, %fd18;
	{
	.reg .b32 %temp; 
	mov.b64 	{%temp, %r44}, %fd1;
	}
	{
	.reg .b32 %temp; 
	mov.b64 	{%r45, %temp}, %fd1;
	}
	setp.gt.s32 	%p2, %r44, 1048575;
	mov.b32 	%r46, -1023;
	mov.f64 	%fd80, %fd1;
	@%p2 bra 	$L__BB0_3;
	mul.f64 	%fd80, %fd1, 0d4350000000000000;
	{
	.reg .b32 %temp; 
	mov.b64 	{%temp, %r44}, %fd80;
	}
	{
	.reg .b32 %temp; 
	mov.b64 	{%r45, %temp}, %fd80;
	}
	mov.b32 	%r46, -1077;
$L__BB0_3:
	add.s32 	%r27, %r44, -1;
	setp.gt.u32 	%p3, %r27, 2146435070;
	@%p3 bra 	$L__BB0_7;
	shr.u32 	%r30, %r44, 20;
	add.s32 	%r47, %r46, %r30;
	and.b32  	%r31, %r44, 1048575;
	or.b32  	%r32, %r31, 1072693248;
	mov.b64 	%fd81, {%r45, %r32};
	setp.lt.u32 	%p5, %r32, 1073127583;
	@%p5 bra 	$L__BB0_6;
	{
	.reg .b32 %temp; 
	mov.b64 	{%r33, %temp}, %fd81;
	}
	{
	.reg .b32 %temp; 
	mov.b64 	{%temp, %r34}, %fd81;
	}
	add.s32 	%r35, %r34, -1048576;
	mov.b64 	%fd81, {%r33, %r35};
	add.s32 	%r47, %r47, 1;
$L__BB0_6:
	add.f64 	%fd21, %fd81, 0dBFF0000000000000;
	add.f64 	%fd22, %fd81, 0d3FF0000000000000;
	rcp.approx.ftz.f64 	%fd23, %fd22;
	neg.f64 	%fd24, %fd22;
	fma.rn.f64 	%fd25, %fd24, %fd23, 0d3FF0000000000000;
	fma.rn.f64 	%fd26, %fd25, %fd25, %fd25;
	fma.rn.f64 	%fd27, %fd26, %fd23, %fd23;
	mul.f64 	%fd28, %fd21, %fd27;
	fma.rn.f64 	%fd29, %fd21, %fd27, %fd28;
	mul.f64 	%fd30, %fd29, %fd29;
	fma.rn.f64 	%fd31, %fd30, 0d3EB1380B3AE80F1E, 0d3ED0EE258B7A8B04;
	fma.rn.f64 	%fd32, %fd31, %fd30, 0d3EF3B2669F02676F;
	fma.rn.f64 	%fd33, %fd32, %fd30, 0d3F1745CBA9AB0956;
	fma.rn.f64 	%fd34, %fd33, %fd30, 0d3F3C71C72D1B5154;
	fma.rn.f64 	%fd35, %fd34, %fd30, 0d3F624924923BE72D;
	fma.rn.f64 	%fd36, %fd35, %fd30, 0d3F8999999999A3C4;
	fma.rn.f64 	%fd37, %fd36, %fd30, 0d3FB5555555555554;
	sub.f64 	%fd38, %fd21, %fd29;
	add.f64 	%fd39, %fd38, %fd38;
	neg.f64 	%fd40, %fd29;
	fma.rn.f64 	%fd41, %fd40, %fd21, %fd39;
	mul.f64 	%fd42, %fd27, %fd41;
	mul.f64 	%fd43, %fd30, %fd37;
	fma.rn.f64 	%fd44, %fd43, %fd29, %fd42;
	xor.b32  	%r36, %r47, -2147483648;
	mov.b32 	%r37, 1127219200;
	mov.b64 	%fd45, {%r36, %r37};
	mov.b32 	%r38, -2147483648;
	mov.b64 	%fd46, {%r38, %r37};
	sub.f64 	%fd47, %fd45, %fd46;
	fma.rn.f64 	%fd48, %fd47, 0d3FE62E42FEFA39EF, %fd29;
	fma.rn.f64 	%fd49, %fd47, 0dBFE62E42FEFA39EF, %fd48;
	sub.f64 	%fd50, %fd49, %fd29;
	sub.f64 	%fd51, %fd44, %fd50;
	fma.rn.f64 	%fd52, %fd47, 0d3C7ABC9E3B39803F, %fd51;
	add.f64 	%fd82, %fd48, %fd52;
	bra.uni 	$L__BB0_8;
$L__BB0_7:
	fma.rn.f64 	%fd20, %fd80, 0d7FF0000000000000, 0d7FF0000000000000;
	{
	.reg .b32 %temp; 
	mov.b64 	{%temp, %r28}, %fd80;
	}
	and.b32  	%r29, %r28, 2147483647;
	setp.eq.s32 	%p4, %r29, 0;
	selp.f64 	%fd82, 0dFFF0000000000000, %fd20, %p4;
$L__BB0_8:
	abs.f64 	%fd10, %fd1;
	setp.neu.f64 	%p6, %fd10, 0d7FF0000000000000;
	@%p6 bra 	$L__BB0_10;
	mov.f64 	%fd58, 0d0000000000000000;
	mul.rn.f64 	%fd83, %fd1, %fd58;
	mov.b32 	%r48, 0;
	bra.uni 	$L__BB0_12;
$L__BB0_10:
	mul.f64 	%fd53, %fd1, 0d3FE45F306DC9C883;
	cvt.rni.s32.f64 	%r48, %fd53;
	cvt.rn.f64.s32 	%fd54, %r48;
	fma.rn.f64 	%fd55, %fd54, 0dBFF921FB54442D18, %fd1;
	fma.rn.f64 	%fd56, %fd54, 0dBC91A62633145C00, %fd55;
	fma.rn.f64 	%fd83, %fd54, 0dB97B839A252049C0, %fd56;
	setp.ltu.f64 	%p7, %fd10, 0d41E0000000000000;
	@%p7 bra 	$L__BB0_12;
	{ // callseq 0, 0
	.param .b64 param0;
	st.param.f64 	[param0], %fd1;
	.param .align 16 .b8 retval0[16];
	call.uni (retval0), 
	__internal_trig_reduction_slowpathd, 
	(
	param0
	);
	ld.param.f64 	%fd83, [retval0];
	ld.param.b32 	%r48, [retval0+8];
	} // callseq 0
$L__BB0_12:
	shl.b32 	%r41, %r48, 6;
	cvt.u64.u32 	%rd5, %r41;
	and.b64  	%rd6, %rd5, 64;
	mov.u64 	%rd7, __cudart_sin_cos_coeffs;
	add.s64 	%rd8, %rd7, %rd6;
	mul.rn.f64 	%fd59, %fd83, %fd83;
	and.b32  	%r42, %r48, 1;
	setp.eq.b32 	%p8, %r42, 1;
	selp.f64 	%fd60, 0dBDA8FF8320FD8164, 0d3DE5DB65F9785EBA, %p8;
	ld.global.nc.v2.f64 	{%fd61, %fd62}, [%rd8];
	fma.rn.f64 	%fd63, %fd60, %fd59, %fd61;
	fma.rn.f64 	%fd64, %fd63, %fd59, %fd62;
	ld.global.nc.v2.f64 	{%fd65, %fd66}, [%rd8+16];
	fma.rn.f64 	%fd67, %fd64, %fd59, %fd65;
	fma.rn.f64 	%fd68, %fd67, %fd59, %fd66;
	ld.global.nc.v2.f64 	{%fd69, %fd70}, [%rd8+32];
	fma.rn.f64 	%fd71, %fd68, %fd59, %fd69;
	fma.rn.f64 	%fd72, %fd71, %fd59, %fd70;
	fma.rn.f64 	%fd73, %fd72, %fd83, %fd83;
	fma.rn.f64 	%fd74, %fd72, %fd59, 0d3FF0000000000000;
	selp.f64 	%fd75, %fd74, %fd73, %p8;
	and.b32  	%r43, %r48, 2;
	setp.eq.s32 	%p9, %r43, 0;
	mov.f64 	%fd76, 0d0000000000000000;
	sub.f64 	%fd77, %fd76, %fd75;
	selp.f64 	%fd78, %fd75, %fd77, %p9;
	div.rn.f64 	%fd79, %fd82, %fd78;
	st.global.f64 	[%rd1+16], %fd79;
$L__BB0_13:
	ret;

}
.func  (.param .align 16 .b8 func_retval0[16]) __internal_trig_reduction_slowpathd(
	.param .b64 __internal_trig_reduction_slowpathd_param_0
)
{
	.local .align 8 .b8 	__local_depot1[40];
	.reg .b64 	%SP;
	.reg .b64 	%SPL;
	.reg .pred 	%p<10>;
	.reg .b32 	%r<47>;
	.reg .b64 	%rd<74>;
	.reg .b64 	%fd<5>;

	mov.u64 	%SPL, __local_depot1;
	ld.param.f64 	%fd4, [__internal_trig_reduction_slowpathd_param_0];
	add.u64 	%rd1, %SPL, 0;
	{
	.reg .b32 %temp; 
	mov.b64 	{%temp, %r1}, %fd4;
	}
	shr.u32 	%r2, %r1, 20;
	and.b32  	%r3, %r2, 2047;
	setp.eq.s32 	%p1, %r3, 2047;
	mov.b32 	%r46, 0;
	@%p1 bra 	$L__BB1_9;
	add.s32 	%r20, %r3, -1024;
	mov.b64 	%rd20, %fd4;
	shl.b64 	%rd2, %rd20, 11;
	shr.u32 	%r4, %r20, 6;
	sub.s32 	%r45, 15, %r4;
	sub.s32 	%r21, 19, %r4;
	setp.lt.u32 	%p2, %r20, 128;
	selp.b32 	%r6, 18, %r21, %p2;
	setp.ge.s32 	%p3, %r45, %r6;
	mov.b64 	%rd70, 0;
	@%p3 bra 	$L__BB1_4;
	add.s32 	%r23, %r6, %r4;
	neg.s32 	%r43, %r23;
	or.b64  	%rd3, %rd2, -9223372036854775808;
	mov.b64 	%rd70, 0;
	mov.b32 	%r42, 0;
	mov.u64 	%rd25, __cudart_i2opi_d;
	mov.u32 	%r44, %r45;
$L__BB1_3:
	.pragma "nounroll";
	mul.wide.s32 	%rd22, %r42, 8;
	add.s64 	%rd23, %rd1, %rd22;
	mul.wide.s32 	%rd24, %r44, 8;
	add.s64 	%rd26, %rd25, %rd24;
	ld.global.nc.u64 	%rd27, [%rd26];
	{
	.reg .u32 %r0, %r1, %r2, %r3, %alo, %ahi, %blo, %bhi, %clo, %chi;
	mov.b64 	{%alo,%ahi}, %rd27;
	mov.b64 	{%blo,%bhi}, %rd3;
	mov.b64 	{%clo,%chi}, %rd70;
	mad.lo.cc.u32 	%r0, %alo, %blo, %clo;
	madc.hi.cc.u32 	%r1, %alo, %blo, %chi;
	madc.hi.u32 	%r2, %alo, %bhi, 0;
	mad.lo.cc.u32 	%r1, %alo, %bhi, %r1;
	madc.hi.cc.u32 	%r2, %ahi, %blo, %r2;
	madc.hi.u32 	%r3, %ahi, %bhi, 0;
	mad.lo.cc.u32 	%r1, %ahi, %blo, %r1;
	madc.lo.cc.u32 	%r2, %ahi, %bhi, %r2;
	addc.u32 	%r3, %r3, 0;
	mov.b64 	%rd28, {%r0,%r1};
	mov.b64 	%rd70, {%r2,%r3};
	}
	st.local.u64 	[%rd23], %rd28;
	add.s32 	%r44, %r44, 1;
	add.s32 	%r43, %r43, 1;
	add.s32 	%r42, %r42, 1;
	setp.ne.s32 	%p4, %r43, -15;
	mov.u32 	%r45, %r6;
	@%p4 bra 	$L__BB1_3;
$L__BB1_4:
	cvt.s64.s32 	%rd29, %r45;
	cvt.u64.u32 	%rd30, %r4;
	add.s64 	%rd31, %rd30, %rd29;
	shl.b64 	%rd32, %rd31, 3;
	add.s64 	%rd33, %rd1, %rd32;
	st.local.u64 	[%rd33+-120], %rd70;
	and.b32  	%r15, %r2, 63;
	ld.local.u64 	%rd72, [%rd1+16];
	ld.local.u64 	%rd71, [%rd1+24];
	setp.eq.s32 	%p5, %r15, 0;
	@%p5 bra 	$L__BB1_6;
	shl.b64 	%rd34, %rd71, %r15;
	shr.u64 	%rd35, %rd72, 1;
	xor.b32  	%r24, %r15, 63;
	shr.u64 	%rd36, %rd35, %r24;
	or.b64  	%rd71, %rd34, %rd36;
	ld.local.u64 	%rd37, [%rd1+8];
	shl.b64 	%rd38, %rd72, %r15;
	shr.u64 	%rd39, %rd37, 1;
	shr.u64 	%rd40, %rd39, %r24;
	or.b64  	%rd72, %rd38, %rd40;
$L__BB1_6:
	and.b32  	%r25, %r1, -2147483648;
	shr.u64 	%rd41, %rd71, 62;
	cvt.u32.u64 	%r26, %rd41;
	mov.b64 	{%r27, %r28}, %rd71;
	mov.b64 	{%r29, %r30}, %rd72;
	shf.l.wrap.b32 	%r31, %r30, %r27, 2;
	shf.l.wrap.b32 	%r32, %r27, %r28, 2;
	mov.b64 	%rd42, {%r31, %r32};
	shl.b64 	%rd43, %rd72, 2;
	shr.u64 	%rd44, %rd42, 63;
	cvt.u32.u64 	%r33, %rd44;
	add.s32 	%r34, %r33, %r26;
	setp.eq.s32 	%p6, %r25, 0;
	neg.s32 	%r35, %r34;
	selp.b32 	%r46, %r34, %r35, %p6;
	setp.gt.s64 	%p7, %rd42, -1;
	mov.b64 	%rd45, 0;
	{
	.reg .u32 %r0, %r1, %r2, %r3, %a0, %a1, %a2, %a3, %b0, %b1, %b2, %b3;
	mov.b64 	{%a0,%a1}, %rd45;
	mov.b64 	{%a2,%a3}, %rd45;
	mov.b64 	{%b0,%b1}, %rd43;
	mov.b64 	{%b2,%b3}, %rd42;
	sub.cc.u32 	%r0, %a0, %b0;
	subc.cc.u32 	%r1, %a1, %b1;
	subc.cc.u32 	%r2, %a2, %b2;
	subc.u32 	%r3, %a3, %b3;
	mov.b64 	%rd46, {%r0,%r1};
	mov.b64 	%rd47, {%r2,%r3};
	}
	xor.b32  	%r36, %r25, -2147483648;
	selp.b64 	%rd73, %rd42, %rd47, %p7;
	selp.b64 	%rd14, %rd43, %rd46, %p7;
	selp.b32 	%r17, %r25, %r36, %p7;
	clz.b64 	%r37, %rd73;
	cvt.u64.u32 	%rd15, %r37;
	setp.eq.s32 	%p8, %r37, 0;
	@%p8 bra 	$L__BB1_8;
	cvt.u32.u64 	%r38, %rd15;
	and.b32  	%r39, %r38, 63;
	shl.b64 	%rd48, %rd73, %r39;
	shr.u64 	%rd49, %rd14, 1;
	not.b32 	%r40, %r38;
	and.b32  	%r41, %r40, 63;
	shr.u64 	%rd50, %rd49, %r41;
	or.b64  	%rd73, %rd48, %rd50;
$L__BB1_8:
	mov.b64 	%rd51, -3958705157555305931;
	{
	.reg .u32 %r0, %r1, %r2, %r3, %alo, %ahi, %blo, %bhi;
	mov.b64 	{%alo,%ahi}, %rd73;
	mov.b64 	{%blo,%bhi}, %rd51;
	mul.lo.u32 	%r0, %alo, %blo;
	mul.hi.u32 	%r1, %alo, %blo;
	mad.lo.cc.u32 	%r1, %alo, %bhi, %r1;
	madc.hi.u32 	%r2, %alo, %bhi, 0;
	mad.lo.cc.u32 	%r1, %ahi, %blo, %r1;
	madc.hi.cc.u32 	%r2, %ahi, %blo, %r2;
	madc.hi.u32 	%r3, %ahi, %bhi, 0;
	mad.lo.cc.u32 	%r2, %ahi, %bhi, %r2;
	addc.u32 	%r3, %r3, 0;
	mov.b64 	%rd52, {%r0,%r1};
	mov.b64 	%rd53, {%r2,%r3};
	}
	setp.gt.s64 	%p9, %rd53, 0;
	{
	.reg .u32 %r0, %r1, %r2, %r3, %a0, %a1, %a2, %a3, %b0, %b1, %b2, %b3;
	mov.b64 	{%a0,%a1}, %rd52;
	mov.b64 	{%a2,%a3}, %rd53;
	mov.b64 	{%b0,%b1}, %rd52;
	mov.b64 	{%b2,%b3}, %rd53;
	add.cc.u32 	%r0, %a0, %b0;
	addc.cc.u32 	%r1, %a1, %b1;
	addc.cc.u32 	%r2, %a2, %b2;
	addc.u32 	%r3, %a3, %b3;
	mov.b64 	%rd54, {%r0,%r1};
	mov.b64 	%rd55, {%r2,%r3};
	}
	selp.b64 	%rd56, %rd55, %rd53, %p9;
	selp.s64 	%rd57, -1, 0, %p9;
	sub.s64 	%rd58, %rd57, %rd15;
	cvt.u64.u32 	%rd59, %r17;
	shl.b64 	%rd60, %rd59, 32;
	add.s64 	%rd61, %rd56, 1;
	shr.u64 	%rd62, %rd61, 10;
	add.s64 	%rd63, %rd62, 1;
	shr.u64 	%rd64, %rd63, 1;
	shl.b64 	%rd65, %rd58, 52;
	add.s64 	%rd66, %rd65, %rd64;
	add.s64 	%rd67, %rd66, 4602678819172646912;
	or.b64  	%rd68, %rd67, %rd60;
	mov.b64 	%fd4, %rd68;
$L__BB1_9:
	st.param.f64 	[func_retval0], %fd4;
	st.param.b32 	[func_retval0+8], %r46;
	ret;

}


// ===== COMPILED SASS (sm_100) =====

	.target	sm_100

	.elftype	@"ET_EXEC"


//--------------------- .note.nv.tkinfo           --------------------------
	.section	.note.nv.tkinfo,"",@"SHT_NOTE"
	.sectionflags	@"SHF_NOTE_NV_TKINFO"
	.tkinfo
        /*0018*/ 	.word	0x00000002
        /*0030*/ 	.string	""
        /*0030*/ 	.string	"ptxas"
        /*0030*/ 	.string	"Cuda compilation tools, release 13.0, V13.0.88"
        /*0030*/ 	.string	"Build cuda_13.0.r13.0/compiler.36424714_0"
        /*0030*/ 	.string	"-arch sm_100 -m 64 "



//--------------------- .note.nv.cuinfo           --------------------------
	.section	.note.nv.cuinfo,"",@"SHT_NOTE"
	.sectionflags	@"SHF_NOTE_NV_CUINFO"
        /*0018*/ 	.short	0x0002
        /*001a*/ 	.short	0x0064
        /*001c*/ 	.short	0x0082
	.zero		2


//--------------------- .nv.info                  --------------------------
	.section	.nv.info,"",@"SHT_CUDA_INFO"
	.align	4


	//----- nvinfo : EIATTR_REGCOUNT
	.align		4
        /*0000*/ 	.byte	0x04, 0x2f
        /*0002*/ 	.short	(.L_3 - .L_2)
	.align		4
.L_2:
        /*0004*/ 	.word	index@(_Z9calculatePciii)
        /*0008*/ 	.word	0x00000020


	//----- nvinfo : EIATTR_FRAME_SIZE
	.align		4
.L_3:
        /*000c*/ 	.byte	0x04, 0x11
        /*000e*/ 	.short	(.L_5 - .L_4)
	.align		4
.L_4:
        /*0010*/ 	.word	index@($_Z9calculatePciii$__internal_trig_reduction_slowpathd)
        /*0014*/ 	.word	0x00000028


	//----- nvinfo : EIATTR_FRAME_SIZE
	.align		4
.L_5:
        /*0018*/ 	.byte	0x04, 0x11
        /*001a*/ 	.short	(.L_7 - .L_6)
	.align		4
.L_6:
        /*001c*/ 	.word	index@($__internal_0_$__cuda_sm20_div_rn_f64_full)
        /*0020*/ 	.word	0x00000028


	//----- nvinfo : EIATTR_FRAME_SIZE
	.align		4
.L_7:
        /*0024*/ 	.byte	0x04, 0x11
        /*0026*/ 	.short	(.L_9 - .L_8)
	.align		4
.L_8:
        /*0028*/ 	.word	index@(_Z9calculatePciii)
        /*002c*/ 	.word	0x00000028


	//----- nvinfo : EIATTR_MIN_STACK_SIZE
	.align		4
.L_9:
        /*0030*/ 	.byte	0x04, 0x12
        /*0032*/ 	.short	(.L_11 - .L_10)
	.align		4
.L_10:
        /*0034*/ 	.word	index@(_Z9calculatePciii)
        /*0038*/ 	.word	0x00000028
.L_11:


//--------------------- .nv.compat                --------------------------
	.section	.nv.compat,"",@"SHT_CUDA_COMPAT_INFO"
	.align	4
        /*0000*/ 	.byte	0x02, 0x09, 0x00, 0x00, 0x02, 0x02, 0x01, 0x00, 0x02, 0x05, 0x05, 0x00, 0x03, 0x07, 0x01, 0x01
        /*0010*/ 	.byte	0x02, 0x03, 0x00, 0x00, 0x02, 0x06, 0x01, 0x00, 0x04, 0x0b, 0x08, 0x00, 0x01, 0x00, 0x00, 0x00
        /*0020*/ 	.byte	0x00, 0x00, 0x00, 0x00


//--------------------- .nv.info._Z9calculatePciii --------------------------
	.section	.nv.info._Z9calculatePciii,"",@"SHT_CUDA_INFO"
	.sectionflags	@""
	.align	4


	//----- nvinfo : EIATTR_CUDA_API_VERSION
	.align		4
        /*0000*/ 	.byte	0x04, 0x37
        /*0002*/ 	.short	(.L_13 - .L_12)
.L_12:
        /*0004*/ 	.word	0x00000082


	//----- nvinfo : EIATTR_KPARAM_INFO
	.align		4
.L_13:
        /*0008*/ 	.byte	0x04, 0x17
        /*000a*/ 	.short	(.L_15 - .L_14)
.L_14:
        /*000c*/ 	.word	0x00000000
        /*0010*/ 	.short	0x0003
        /*0012*/ 	.short	0x0010
        /*0014*/ 	.byte	0x00, 0xf0, 0x11, 0x00


	//----- nvinfo : EIATTR_KPARAM_INFO
	.align		4
.L_15:
        /*0018*/ 	.byte	0x04, 0x17
        /*001a*/ 	.short	(.L_17 - .L_16)
.L_16:
        /*001c*/ 	.word	0x00000000
        /*0020*/ 	.short	0x0002
        /*0022*/ 	.short	0x000c
        /*0024*/ 	.byte	0x00, 0xf0, 0x11, 0x00


	//----- nvinfo : EIATTR_KPARAM_INFO
	.align		4
.L_17:
        /*0028*/ 	.byte	0x04, 0x17
        /*002a*/ 	.short	(.L_19 - .L_18)
.L_18:
        /*002c*/ 	.word	0x00000000
        /*0030*/ 	.short	0x0001
        /*0032*/ 	.short	0x0008
        /*0034*/ 	.byte	0x00, 0xf0, 0x11, 0x00


	//----- nvinfo : EIATTR_KPARAM_INFO
	.align		4
.L_19:
        /*0038*/ 	.byte	0x04, 0x17
        /*003a*/ 	.short	(.L_21 - .L_20)
.L_20:
        /*003c*/ 	.word	0x00000000
        /*0040*/ 	.short	0x0000
        /*0042*/ 	.short	0x0000
        /*0044*/ 	.byte	0x00, 0xf5, 0x21, 0x00


	//----- nvinfo : EIATTR_SPARSE_MMA_MASK
	.align		4
.L_21:
        /*0048*/ 	.byte	0x03, 0x50
        /*004a*/ 	.short	0x0000


	//----- nvinfo : EIATTR_MAXREG_COUNT
	.align		4
        /*004c*/ 	.byte	0x03, 0x1b
        /*004e*/ 	.short	0x00ff


	//----- nvinfo : EIATTR_MERCURY_ISA_VERSION
	.align		4
        /*0050*/ 	.byte	0x03, 0x5f
        /*0052*/ 	.short	0x0101


	//----- nvinfo : EIATTR_VRC_CTA_INIT_COUNT
	.align		4
        /*0054*/ 	.byte	0x02, 0x4a
	.zero		1
	.zero		1


	//----- nvinfo : EIATTR_EXIT_INSTR_OFFSETS
	.align		4
        /*0058*/ 	.byte	0x04, 0x1c
        /*005a*/ 	.short	(.L_23 - .L_22)


	//   ....[0]....
.L_22:
        /*005c*/ 	.word	0x00000080


	//   ....[1]....
        /*0060*/ 	.word	0x00000b80


	//----- nvinfo : EIATTR_CRS_STACK_SIZE
	.align		4
.L_23:
        /*0064*/ 	.byte	0x04, 0x1e
        /*0066*/ 	.short	(.L_25 - .L_24)
.L_24:
        /*0068*/ 	.word	0x00000000


	//----- nvinfo : EIATTR_CBANK_PARAM_SIZE
	.align		4
.L_25:
        /*006c*/ 	.byte	0x03, 0x19
        /*006e*/ 	.short	0x0014


	//----- nvinfo : EIATTR_PARAM_CBANK
	.align		4
        /*0070*/ 	.byte	0x04, 0x0a
        /*0072*/ 	.short	(.L_27 - .L_26)
	.align		4
.L_26:
        /*0074*/ 	.word	index@(.nv.constant0._Z9calculatePciii)
        /*0078*/ 	.short	0x0380
        /*007a*/ 	.short	0x0014


	//----- nvinfo : EIATTR_SW_WAR
	.align		4
.L_27:
        /*007c*/ 	.byte	0x04, 0x36
        /*007e*/ 	.short	(.L_29 - .L_28)
.L_28:
        /*0080*/ 	.word	0x00000008
.L_29:


//--------------------- .nv.callgraph             --------------------------
	.section	.nv.callgraph,"",@"SHT_CUDA_CALLGRAPH"
	.align	4
	.sectionentsize	8
	.align		4
        /*0000*/ 	.word	0x00000000
	.align		4
        /*0004*/ 	.word	0xffffffff
	.align		4
        /*0008*/ 	.word	0x00000000
	.align		4
        /*000c*/ 	.word	0xfffffffe
	.align		4
        /*0010*/ 	.word	0x00000000
	.align		4
        /*0014*/ 	.word	0xfffffffd
	.align		4
        /*0018*/ 	.word	0x00000000
	.align		4
        /*001c*/ 	.word	0xfffffffc


//--------------------- .nv.constant4             --------------------------
	.section	.nv.constant4,"a",@progbits
	.align	8
	.align		8
.nv.constant4:
        /*0000*/ 	.dword	__cudart_i2opi_d
	.align		8
        /*0008*/ 	.dword	__cudart_sin_cos_coeffs


//--------------------- .text._Z9calculatePciii   --------------------------
	.section	.text._Z9calculatePciii,"ax",@progbits
	.align	128
        .global         _Z9calculatePciii
        .type           _Z9calculatePciii,@function
        .size           _Z9calculatePciii,(.L_x_21 - _Z9calculatePciii)
        .other          _Z9calculatePciii,@"STO_CUDA_ENTRY STV_DEFAULT"
_Z9calculatePciii:
.text._Z9calculatePciii:
[----:B------:R-:W0:Y:S01]  /*0000*/  LDC R1, c[0x0][0x37c] ;  /* 0x0000df00ff017b82 */ /* 0x000e220000000800 */
[----:B------:R-:W1:Y:S01]  /*0010*/  S2R R0, SR_CTAID.X ;  /* 0x0000000000007919 */ /* 0x000e620000002500 */
[----:B------:R-:W1:Y:S01]  /*0020*/  LDCU UR4, c[0x0][0x360] ;  /* 0x00006c00ff0477ac */ /* 0x000e620008000800 */
[----:B0-----:R-:W-:Y:S01]  /*0030*/  VIADD R1, R1, 0xffffffd8 ;  /* 0xffffffd801017836 */ /* 0x001fe20000000000 */
[----:B------:R-:W1:Y:S01]  /*0040*/  S2R R3, SR_TID.X ;  /* 0x0000000000037919 */ /* 0x000e620000002100 */
[----:B------:R-:W0:Y:S01]  /*0050*/  LDCU UR5, c[0x0][0x388] ;  /* 0x00007100ff0577ac */ /* 0x000e220008000800 */
[----:B-1----:R-:W-:-:S05]  /*0060*/  IMAD R0, R0, UR4, R3 ;  /* 0x0000000400007c24 */ /* 0x002fca000f8e0203 */
[----:B0-----:R-:W-:-:S13]  /*0070*/  ISETP.GE.AND P0, PT, R0, UR5, PT ;  /* 0x0000000500007c0c */ /* 0x001fda000bf06270 */
[----:B------:R-:W-:Y:S05]  /*0080*/  @P0 EXIT ;  /* 0x000000000000094d */ /* 0x000fea0003800000 */
[----:B------:R-:W0:Y:S01]  /*0090*/  S2R R3, SR_TID.Y ;  /* 0x0000000000037919 */ /* 0x000e220000002200 */
[----:B------:R-:W0:Y:S01]  /*00a0*/  LDCU UR6, c[0x0][0x38c] ;  /* 0x00007180ff0677ac */ /* 0x000e220008000800 */
[----:B------:R-:W1:Y:S01]  /*00b0*/  LDC.64 R6, c[0x0][0x380] ;  /* 0x0000e000ff067b82 */ /* 0x000e620000000a00 */
[----:B------:R-:W2:Y:S01]  /*00c0*/  LDCU UR7, c[0x0][0x390] ;  /* 0x00007200ff0777ac */ /* 0x000ea20008000800 */
[----:B------:R-:W3:Y:S01]  /*00d0*/  LDCU.64 UR4, c[0x0][0x358] ;  /* 0x00006b00ff0477ac */ /* 0x000ee20008000a00 */
[----:B0-----:R-:W-:-:S04]  /*00e0*/  IMAD R3, R3, UR6, RZ ;  /* 0x0000000603037c24 */ /* 0x001fc8000f8e02ff */
[----:B--2---:R-:W-:-:S04]  /*00f0*/  IMAD R3, R3, UR7, R0 ;  /* 0x0000000703037c24 */ /* 0x004fc8000f8e0200 */
[----:B------:R-:W-:-:S04]  /*0100*/  IMAD R3, R3, 0x3, RZ ;  /* 0x0000000303037824 */ /* 0x000fc800078e02ff */
[----:B-1----:R-:W-:-:S05]  /*0110*/  IMAD.WIDE R6, R3, 0x8, R6 ;  /* 0x0000000803067825 */ /* 0x002fca00078e0206 */
[----:B---3--:R-:W2:Y:S04]  /*0120*/  LDG.E.64 R4, desc[UR4][R6.64+0x8] ;  /* 0x0000080406047981 */ /* 0x008ea8000c1e1b00 */
[----:B------:R-:W3:Y:S01]  /*0130*/  LDG.E.64 R2, desc[UR4][R6.64] ;  /* 0x0000000406027981 */ /* 0x000ee2000c1e1b00 */
[----:B------:R-:W-:Y:S01]  /*0140*/  BSSY.RECONVERGENT B0, `(.L_x_0) ;  /* 0x0000059000007945 */ /* 0x000fe20003800200 */
[----:B--2---:R-:W-:Y:S02]  /*0150*/  DMUL R8, R4, R4 ;  /* 0x0000000404087228 */ /* 0x004fe40000000000 */
[----:B---3--:R-:W-:-:S06]  /*0160*/  DADD R10, R2, R2 ;  /* 0x00000000020a7229 */ /* 0x008fcc0000000002 */
[----:B------:R-:W-:-:S08]  /*0170*/  DFMA R8, R2, R2, R8 ;  /* 0x000000020208722b */ /* 0x000fd00000000008 */
[----:B------:R-:W-:-:S10]  /*0180*/  DFMA R4, R4, R10, R8 ;  /* 0x0000000a0404722b */ /* 0x000fd40000000008 */
[----:B------:R-:W-:Y:S01]  /*0190*/  ISETP.GT.AND P0, PT, R5, 0xfffff, PT ;  /* 0x000fffff0500780c */ /* 0x000fe20003f04270 */
[--C-:B------:R-:W-:Y:S02]  /*01a0*/  IMAD.MOV.U32 R8, RZ, RZ, R4.reuse ;  /* 0x000000ffff087224 */ /* 0x100fe400078e0004 */
[--C-:B------:R-:W-:Y:S02]  /*01b0*/  IMAD.MOV.U32 R9, RZ, RZ, R5.reuse ;  /* 0x000000ffff097224 */ /* 0x100fe400078e0005 */
[----:B------:R-:W-:Y:S02]  /*01c0*/  IMAD.MOV.U32 R3, RZ, RZ, R5 ;  /* 0x000000ffff037224 */ /* 0x000fe400078e0005 */
[----:B------:R-:W-:-:S06]  /*01d0*/  IMAD.MOV.U32 R2, RZ, RZ, R4 ;  /* 0x000000ffff027224 */ /* 0x000fcc00078e0004 */
[----:B------:R-:W-:-:S10]  /*01e0*/  @!P0 DMUL R8, R4, 1.80143985094819840000e+16 ;  /* 0x4350000004088828 */ /* 0x000fd40000000000 */
[----:B------:R-:W-:Y:S02]  /*01f0*/  @!P0 IMAD.MOV.U32 R3, RZ, RZ, R9 ;  /* 0x000000ffff038224 */ /* 0x000fe400078e0009 */
[----:B------:R-:W-:Y:S02]  /*0200*/  @!P0 IMAD.MOV.U32 R2, RZ, RZ, R8 ;  /* 0x000000ffff028224 */ /* 0x000fe400078e0008 */
[----:B------:R-:W-:-:S05]  /*0210*/  VIADD R0, R3, 0xffffffff ;  /* 0xffffffff03007836 */ /* 0x000fca0000000000 */
[----:B------:R-:W-:Y:S01]  /*0220*/  ISETP.GT.U32.AND P1, PT, R0, 0x7feffffe, PT ;  /* 0x7feffffe0000780c */ /* 0x000fe20003f24070 */
[----:B------:R-:W-:Y:S02]  /*0230*/  IMAD.MOV.U32 R0, RZ, RZ, -0x3ff ;  /* 0xfffffc01ff007424 */ /* 0x000fe400078e00ff */
[----:B------:R-:W-:-:S10]  /*0240*/  @!P0 IMAD.MOV.U32 R0, RZ, RZ, -0x435 ;  /* 0xfffffbcbff008424 */ /* 0x000fd400078e00ff */
[----:B------:R-:W-:Y:S05]  /*0250*/  @P1 BRA `(.L_x_1) ;  /* 0x0000000400041947 */ /* 0x000fea0003800000 */
[----:B------:R-:W-:Y:S01]  /*0260*/  LOP3.LUT R8, R3, 0xfffff, RZ, 0xc0, !PT ;  /* 0x000fffff03087812 */ /* 0x000fe200078ec0ff */
[----:B------:R-:W-:Y:S01]  /*0270*/  IMAD.MOV.U32 R10, RZ, RZ, RZ ;  /* 0x000000ffff0a7224 */ /* 0x000fe200078e00ff */
[----:B------:R-:W-:Y:S01]  /*0280*/  UMOV UR6, 0x3ae80f1e ;  /* 0x3ae80f1e00067882 */ /* 0x000fe20000000000 */
[----:B------:R-:W-:Y:S01]  /*0290*/  IMAD.MOV.U32 R18, RZ, RZ, -0x748574fc ;  /* 0x8b7a8b04ff127424 */ /* 0x000fe200078e00ff */
[----:B------:R-:W-:Y:S01]  /*02a0*/  LOP3.LUT R9, R8, 0x3ff00000, RZ, 0xfc, !PT ;  /* 0x3ff0000008097812 */ /* 0x000fe200078efcff */
[----:B------:R-:W-:Y:S01]  /*02b0*/  IMAD.MOV.U32 R8, RZ, RZ, R2 ;  /* 0x000000ffff087224 */ /* 0x000fe200078e0002 */
[----:B------:R-:W-:Y:S01]  /*02c0*/  UMOV UR7, 0x3eb1380b ;  /* 0x3eb1380b00077882 */ /* 0x000fe20000000000 */
[----:B------:R-:W-:Y:S01]  /*02d0*/  IMAD.MOV.U32 R19, RZ, RZ, 0x3ed0ee25 ;  /* 0x3ed0ee25ff137424 */ /* 0x000fe200078e00ff */
[----:B------:R-:W-:Y:S01]  /*02e0*/  ISETP.GE.U32.AND P0, PT, R9, 0x3ff6a09f, PT ;  /* 0x3ff6a09f0900780c */ /* 0x000fe20003f06070 */
[----:B------:R-:W-:Y:S01]  /*02f0*/  IMAD.MOV.U32 R21, RZ, RZ, 0x43300000 ;  /* 0x43300000ff157424 */ /* 0x000fe200078e00ff */
[----:B------:R-:W-:Y:S01]  /*0300*/  LEA.HI R0, R3, R0, RZ, 0xc ;  /* 0x0000000003007211 */ /* 0x000fe200078f60ff */
[----:B------:R-:W-:Y:S01]  /*0310*/  UMOV UR8, 0x80000000 ;  /* 0x8000000000087882 */ /* 0x000fe20000000000 */
[----:B------:R-:W-:-:S09]  /*0320*/  UMOV UR9, 0x43300000 ;  /* 0x4330000000097882 */ /* 0x000fd20000000000 */
[----:B------:R-:W-:Y:S02]  /*0330*/  @P0 VIADD R11, R9, 0xfff00000 ;  /* 0xfff00000090b0836 */ /* 0x000fe40000000000 */
[----:B------:R-:W-:Y:S02]  /*0340*/  @P0 VIADD R0, R0, 0x1 ;  /* 0x0000000100000836 */ /* 0x000fe40000000000 */
[----:B------:R-:W-:-:S03]  /*0350*/  @P0 IMAD.MOV.U32 R9, RZ, RZ, R11 ;  /* 0x000000ffff090224 */ /* 0x000fc600078e000b */
[----:B------:R-:W-:-:S03]  /*0360*/  LOP3.LUT R20, R0, 0x80000000, RZ, 0x3c, !PT ;  /* 0x8000000000147812 */ /* 0x000fc600078e3cff */
[C---:B------:R-:W-:Y:S02]  /*0370*/  DADD R16, R8.reuse, 1 ;  /* 0x3ff0000008107429 */ /* 0x040fe40000000000 */
[----:B------:R-:W-:-:S04]  /*0380*/  DADD R8, R8, -1 ;  /* 0xbff0000008087429 */ /* 0x000fc80000000000 */
[----:B------:R-:W0:Y:S02]  /*0390*/  MUFU.RCP64H R11, R17 ;  /* 0x00000011000b7308 */ /* 0x000e240000001800 */
[----:B0-----:R-:W-:-:S08]  /*03a0*/  DFMA R12, -R16, R10, 1 ;  /* 0x3ff00000100c742b */ /* 0x001fd0000000010a */
[----:B------:R-:W-:-:S08]  /*03b0*/  DFMA R12, R12, R12, R12 ;  /* 0x0000000c0c0c722b */ /* 0x000fd0000000000c */
[----:B------:R-:W-:-:S08]  /*03c0*/  DFMA R10, R10, R12, R10 ;  /* 0x0000000c0a0a722b */ /* 0x000fd0000000000a */
[----:B------:R-:W-:-:S08]  /*03d0*/  DMUL R12, R8, R10 ;  /* 0x0000000a080c7228 */ /* 0x000fd00000000000 */
[----:B------:R-:W-:-:S08]  /*03e0*/  DFMA R12, R8, R10, R12 ;  /* 0x0000000a080c722b */ /* 0x000fd0000000000c */
[----:B------:R-:W-:Y:S02]  /*03f0*/  DMUL R14, R12, R12 ;  /* 0x0000000c0c0e7228 */ /* 0x000fe40000000000 */
[----:B------:R-:W-:-:S06]  /*0400*/  DADD R2, R8, -R12 ;  /* 0x0000000008027229 */ /* 0x000fcc000000080c */
[----:B------:R-:W-:Y:S01]  /*0410*/  DFMA R16, R14, UR6, R18 ;  /* 0x000000060e107c2b */ /* 0x000fe20008000012 */
[----:B------:R-:W-:Y:S01]  /*0420*/  UMOV UR6, 0x9f02676f ;  /* 0x9f02676f00067882 */ /* 0x000fe20000000000 */
[----:B------:R-:W-:Y:S01]  /*0430*/  UMOV UR7, 0x3ef3b266 ;  /* 0x3ef3b26600077882 */ /* 0x000fe20000000000 */
[----:B------:R-:W-:Y:S02]  /*0440*/  DADD R18, R2, R2 ;  /* 0x0000000002127229 */ /* 0x000fe40000000002 */
[----:B------:R-:W-:Y:S01]  /*0450*/  DADD R2, R20, -UR8 ;  /* 0x8000000814027e29 */ /* 0x000fe20008000000 */
[----:B------:R-:W-:Y:S01]  /*0460*/  UMOV UR8, 0xfefa39ef ;  /* 0xfefa39ef00087882 */ /* 0x000fe20000000000 */
[----:B------:R-:W-:Y:S01]  /*0470*/  UMOV UR9, 0x3fe62e42 ;  /* 0x3fe62e4200097882 */ /* 0x000fe20000000000 */
[----:B------:R-:W-:Y:S01]  /*0480*/  DFMA R16, R14, R16, UR6 ;  /* 0x000000060e107e2b */ /* 0x000fe20008000010 */
[----:B------:R-:W-:Y:S01]  /*0490*/  UMOV UR6, 0xa9ab0956 ;  /* 0xa9ab095600067882 */ /* 0x000fe20000000000 */
[----:B------:R-:W-:Y:S01]  /*04a0*/  UMOV UR7, 0x3f1745cb ;  /* 0x3f1745cb00077882 */ /* 0x000fe20000000000 */
[----:B------:R-:W-:-:S02]  /*04b0*/  DFMA R18, R8, -R12, R18 ;  /* 0x8000000c0812722b */ /* 0x000fc40000000012 */
[----:B------:R-:W-:-:S03]  /*04c0*/  DFMA R8, R2, UR8, R12 ;  /* 0x0000000802087c2b */ /* 0x000fc6000800000c */
[----:B------:R-:W-:Y:S01]  /*04d0*/  DFMA R16, R14, R16, UR6 ;  /* 0x000000060e107e2b */ /* 0x000fe20008000010 */
[----:B------:R-:W-:Y:S01]  /*04e0*/  UMOV UR6, 0x2d1b5154 ;  /* 0x2d1b515400067882 */ /* 0x000fe20000000000 */
[----:B------:R-:W-:Y:S01]  /*04f0*/  UMOV UR7, 0x3f3c71c7 ;  /* 0x3f3c71c700077882 */ /* 0x000fe20000000000 */
[----:B------:R-:W-:-:S05]  /*0500*/  DMUL R18, R10, R18 ;  /* 0x000000120a127228 */ /* 0x000fca0000000000 */
[----:B------:R-:W-:Y:S01]  /*0510*/  DFMA R16, R14, R16, UR6 ;  /* 0x000000060e107e2b */ /* 0x000fe20008000010 */
[----:B------:R-:W-:Y:S01]  /*0520*/  UMOV UR6, 0x923be72d ;  /* 0x923be72d00067882 */ /* 0x000fe20000000000 */
[----:B------:R-:W-:-:S06]  /*0530*/  UMOV UR7, 0x3f624924 ;  /* 0x3f62492400077882 */ /* 0x000fcc0000000000 */
        /* <DEDUP_REMOVED lines=8> */
[----:B------:R-:W-:Y:S02]  /*05c0*/  UMOV UR7, 0x3fe62e42 ;  /* 0x3fe62e4200077882 */ /* 0x000fe40000000000 */
[----:B------:R-:W-:Y:S01]  /*05d0*/  DFMA R20, R2, -UR6, R8 ;  /* 0x8000000602147c2b */ /* 0x000fe20008000008 */
[----:B------:R-:W-:Y:S01]  /*05e0*/  UMOV UR6, 0x3b39803f ;  /* 0x3b39803f00067882 */ /* 0x000fe20000000000 */
[----:B------:R-:W-:Y:S02]  /*05f0*/  UMOV UR7, 0x3c7abc9e ;  /* 0x3c7abc9e00077882 */ /* 0x000fe40000000000 */
[----:B------:R-:W-:-:S04]  /*0600*/  DMUL R16, R14, R16 ;  /* 0x000000100e107228 */ /* 0x000fc80000000000 */
[----:B------:R-:W-:-:S04]  /*0610*/  DADD R20, -R12, R20 ;  /* 0x000000000c147229 */ /* 0x000fc80000000114 */
[----:B------:R-:W-:-:S08]  /*0620*/  DFMA R16, R12, R16, R18 ;  /* 0x000000100c10722b */ /* 0x000fd00000000012 */
[----:B------:R-:W-:-:S08]  /*0630*/  DADD R16, R16, -R20 ;  /* 0x0000000010107229 */ /* 0x000fd00000000814 */
[----:B------:R-:W-:-:S08]  /*0640*/  DFMA R2, R2, UR6, R16 ;  /* 0x0000000602027c2b */ /* 0x000fd00008000010 */
[----:B------:R-:W-:Y:S01]  /*0650*/  DADD R2, R8, R2 ;  /* 0x0000000008027229 */ /* 0x000fe20000000002 */
[----:B------:R-:W-:Y:S10]  /*0660*/  BRA `(.L_x_2) ;  /* 0x0000000000187947 */ /* 0x000ff40003800000 */
.L_x_1:
[----:B------:R-:W-:Y:S01]  /*0670*/  IMAD.MOV.U32 R2, RZ, RZ, 0x0 ;  /* 0x00000000ff027424 */ /* 0x000fe200078e00ff */
[----:B------:R-:W-:Y:S01]  /*0680*/  LOP3.LUT P0, RZ, R9, 0x7fffffff, RZ, 0xc0, !PT ;  /* 0x7fffffff09ff7812 */ /* 0x000fe2000780c0ff */
[----:B------:R-:W-:-:S06]  /*0690*/  IMAD.MOV.U32 R3, RZ, RZ, 0x7ff00000 ;  /* 0x7ff00000ff037424 */ /* 0x000fcc00078e00ff */
[----:B------:R-:W-:-:S10]  /*06a0*/  DFMA R2, R8, R2, +INF ;  /* 0x7ff000000802742b */ /* 0x000fd40000000002 */
[----:B------:R-:W-:Y:S02]  /*06b0*/  FSEL R2, R2, RZ, P0 ;  /* 0x000000ff02027208 */ /* 0x000fe40000000000 */
[----:B------:R-:W-:-:S07]  /*06c0*/  FSEL R3, R3, -QNAN , P0 ;  /* 0xfff0000003037808 */ /* 0x000fce0000000000 */
.L_x_2:
[----:B------:R-:W-:Y:S05]  /*06d0*/  BSYNC.RECONVERGENT B0 ;  /* 0x0000000000007941 */ /* 0x000fea0003800200 */
.L_x_0:
[----:B------:R-:W-:Y:S01]  /*06e0*/  DSETP.NEU.AND P0, PT, |R4|, +INF , PT ;  /* 0x7ff000000400742a */ /* 0x000fe20003f0d200 */
[----:B------:R-:W-:-:S13]  /*06f0*/  BSSY.RECONVERGENT B0, `(.L_x_3) ;  /* 0x0000016000007945 */ /* 0x000fda0003800200 */
[----:B------:R-:W-:Y:S01]  /*0700*/  @!P0 DMUL R20, RZ, R4 ;  /* 0x00000004ff148228 */ /* 0x000fe20000000000 */
[----:B------:R-:W-:Y:S01]  /*0710*/  @!P0 IMAD.MOV.U32 R0, RZ, RZ, RZ ;  /* 0x000000ffff008224 */ /* 0x000fe200078e00ff */
[----:B------:R-:W-:Y:S09]  /*0720*/  @!P0 BRA `(.L_x_4) ;  /* 0x0000000000488947 */ /* 0x000ff20003800000 */
[----:B------:R-:W-:Y:S01]  /*0730*/  UMOV UR6, 0x6dc9c883 ;  /* 0x6dc9c88300067882 */ /* 0x000fe20000000000 */
[----:B------:R-:W-:Y:S01]  /*0740*/  UMOV UR7, 0x3fe45f30 ;  /* 0x3fe45f3000077882 */ /* 0x000fe20000000000 */
[C---:B------:R-:W-:Y:S02]  /*0750*/  DSETP.GE.AND P0, PT, |R4|.reuse, 2.14748364800000000000e+09, PT ;  /* 0x41e000000400742a */ /* 0x040fe40003f06200 */
[----:B------:R-:W-:Y:S01]  /*0760*/  DMUL R8, R4, UR6 ;  /* 0x0000000604087c28 */ /* 0x000fe20008000000 */
[----:B------:R-:W-:Y:S01]  /*0770*/  UMOV UR6, 0x54442d18 ;  /* 0x54442d1800067882 */ /* 0x000fe20000000000 */
[----:B------:R-:W-:-:S04]  /*0780*/  UMOV UR7, 0x3ff921fb ;  /* 0x3ff921fb00077882 */ /* 0x000fc80000000000 */
[----:B------:R-:W0:Y:S08]  /*0790*/  F2I.F64 R0, R8 ;  /* 0x0000000800007311 */ /* 0x000e300000301100 */
[----:B0-----:R-:W0:Y:S02]  /*07a0*/  I2F.F64 R20, R0 ;  /* 0x0000000000147312 */ /* 0x001e240000201c00 */
[----:B0-----:R-:W-:Y:S01]  /*07b0*/  DFMA R10, R20, -UR6, R4 ;  /* 0x80000006140a7c2b */ /* 0x001fe20008000004 */
[----:B------:R-:W-:Y:S01]  /*07c0*/  UMOV UR6, 0x33145c00 ;  /* 0x33145c0000067882 */ /* 0x000fe20000000000 */
[----:B------:R-:W-:-:S06]  /*07d0*/  UMOV UR7, 0x3c91a626 ;  /* 0x3c91a62600077882 */ /* 0x000fcc0000000000 */
[----:B------:R-:W-:Y:S01]  /*07e0*/  DFMA R10, R20, -UR6, R10 ;  /* 0x80000006140a7c2b */ /* 0x000fe2000800000a */
[----:B------:R-:W-:Y:S01]  /*07f0*/  UMOV UR6, 0x252049c0 ;  /* 0x252049c000067882 */ /* 0x000fe20000000000 */
[----:B------:R-:W-:-:S06]  /*0800*/  UMOV UR7, 0x397b839a ;  /* 0x397b839a00077882 */ /* 0x000fcc0000000000 */
[----:B------:R-:W-:Y:S01]  /*0810*/  DFMA R20, R20, -UR6, R10 ;  /* 0x8000000614147c2b */ /* 0x000fe2000800000a */
[----:B------:R-:W-:Y:S10]  /*0820*/  @!P0 BRA `(.L_x_4) ;  /* 0x0000000000088947 */ /* 0x000ff40003800000 */
[----:B------:R-:W-:-:S07]  /*0830*/  MOV R16, 0x850 ;  /* 0x0000085000107802 */ /* 0x000fce0000000f00 */
[----:B------:R-:W-:Y:S05]  /*0840*/  CALL.REL.NOINC `($_Z9calculatePciii$__internal_trig_reduction_slowpathd) ;  /* 0x0000000800487944 */ /* 0x000fea0003c00000 */
.L_x_4:
[----:B------:R-:W-:Y:S05]  /*0850*/  BSYNC.RECONVERGENT B0 ;  /* 0x0000000000007941 */ /* 0x000fea0003800200 */
.L_x_3:
[----:B------:R-:W0:Y:S01]  /*0860*/  LDCU.64 UR6, c[0x4][0x8] ;  /* 0x01000100ff0677ac */ /* 0x000e220008000a00 */
[----:B------:R-:W-:-:S05]  /*0870*/  IMAD.SHL.U32 R4, R0, 0x40, RZ ;  /* 0x0000004000047824 */ /* 0x000fca00078e00ff */
[----:B------:R-:W-:-:S04]  /*0880*/  LOP3.LUT R4, R4, 0x40, RZ, 0xc0, !PT ;  /* 0x0000004004047812 */ /* 0x000fc800078ec0ff */
[----:B0-----:R-:W-:-:S05]  /*0890*/  IADD3 R22, P0, PT, R4, UR6, RZ ;  /* 0x0000000604167c10 */ /* 0x001fca000ff1e0ff */
[----:B------:R-:W-:-:S05]  /*08a0*/  IMAD.X R23, RZ, RZ, UR7, P0 ;  /* 0x00000007ff177e24 */ /* 0x000fca00080e06ff */
[----:B------:R-:W2:Y:S04]  /*08b0*/  LDG.E.128.CONSTANT R8, desc[UR4][R22.64] ;  /* 0x0000000416087981 */ /* 0x000ea8000c1e9d00 */
[----:B------:R-:W3:Y:S04]  /*08c0*/  LDG.E.128.CONSTANT R12, desc[UR4][R22.64+0x10] ;  /* 0x00001004160c7981 */ /* 0x000ee8000c1e9d00 */
[----:B------:R-:W4:Y:S01]  /*08d0*/  LDG.E.128.CONSTANT R16, desc[UR4][R22.64+0x20] ;  /* 0x0000200416107981 */ /* 0x000f22000c1e9d00 */
[----:B------:R-:W-:Y:S01]  /*08e0*/  LOP3.LUT R4, R0, 0x1, RZ, 0xc0, !PT ;  /* 0x0000000100047812 */ /* 0x000fe200078ec0ff */
[----:B------:R-:W-:Y:S01]  /*08f0*/  IMAD.MOV.U32 R24, RZ, RZ, 0x20fd8164 ;  /* 0x20fd8164ff187424 */ /* 0x000fe200078e00ff */
[----:B------:R-:W-:Y:S01]  /*0900*/  FSETP.GEU.AND P1, PT, |R3|, 6.5827683646048100446e-37, PT ;  /* 0x036000000300780b */ /* 0x000fe20003f2e200 */
[----:B------:R-:W-:Y:S01]  /*0910*/  IMAD.MOV.U32 R25, RZ, RZ, 0x3da8ff83 ;  /* 0x3da8ff83ff197424 */ /* 0x000fe200078e00ff */
[----:B------:R-:W-:Y:S01]  /*0920*/  ISETP.NE.U32.AND P0, PT, R4, 0x1, PT ;  /* 0x000000010400780c */ /* 0x000fe20003f05070 */
[----:B------:R-:W-:Y:S01]  /*0930*/  DMUL R4, R20, R20 ;  /* 0x0000001414047228 */ /* 0x000fe20000000000 */
[----:B------:R-:W-:Y:S02]  /*0940*/  BSSY.RECONVERGENT B0, `(.L_x_5) ;  /* 0x0000022000007945 */ /* 0x000fe40003800200 */
[----:B------:R-:W-:-:S02]  /*0950*/  FSEL R24, R24, -8.06006814911005101289e+34, !P0 ;  /* 0xf9785eba18187808 */ /* 0x000fc40004000000 */
[----:B------:R-:W-:-:S06]  /*0960*/  FSEL R25, -R25, 0.11223486810922622681, !P0 ;  /* 0x3de5db6519197808 */ /* 0x000fcc0004000100 */
[----:B--2---:R-:W-:-:S08]  /*0970*/  DFMA R8, R4, R24, R8 ;  /* 0x000000180408722b */ /* 0x004fd00000000008 */
[----:B------:R-:W-:-:S08]  /*0980*/  DFMA R8, R4, R8, R10 ;  /* 0x000000080408722b */ /* 0x000fd0000000000a */
[----:B---3--:R-:W-:-:S08]  /*0990*/  DFMA R8, R4, R8, R12 ;  /* 0x000000080408722b */ /* 0x008fd0000000000c */
[----:B------:R-:W-:-:S08]  /*09a0*/  DFMA R8, R4, R8, R14 ;  /* 0x000000080408722b */ /* 0x000fd0000000000e */
[----:B----4-:R-:W-:-:S08]  /*09b0*/  DFMA R8, R4, R8, R16 ;  /* 0x000000080408722b */ /* 0x010fd00000000010 */
[----:B------:R-:W-:-:S08]  /*09c0*/  DFMA R8, R4, R8, R18 ;  /* 0x000000080408722b */ /* 0x000fd00000000012 */
[----:B------:R-:W-:Y:S02]  /*09d0*/  DFMA R20, R8, R20, R20 ;  /* 0x000000140814722b */ /* 0x000fe40000000014 */
[----:B------:R-:W-:-:S10]  /*09e0*/  DFMA R4, R4, R8, 1 ;  /* 0x3ff000000404742b */ /* 0x000fd40000000008 */
[----:B------:R-:W-:Y:S02]  /*09f0*/  FSEL R8, R4, R20, !P0 ;  /* 0x0000001404087208 */ /* 0x000fe40004000000 */
[----:B------:R-:W-:Y:S02]  /*0a00*/  FSEL R9, R5, R21, !P0 ;  /* 0x0000001505097208 */ /* 0x000fe40004000000 */
[----:B------:R-:W-:-:S04]  /*0a10*/  LOP3.LUT P0, RZ, R0, 0x2, RZ, 0xc0, !PT ;  /* 0x0000000200ff7812 */ /* 0x000fc8000780c0ff */
[----:B------:R-:W-:-:S10]  /*0a20*/  DADD R4, RZ, -R8 ;  /* 0x00000000ff047229 */ /* 0x000fd40000000808 */
[----:B------:R-:W-:Y:S02]  /*0a30*/  FSEL R9, R9, R5, !P0 ;  /* 0x0000000509097208 */ /* 0x000fe40004000000 */
[----:B------:R-:W-:Y:S01]  /*0a40*/  FSEL R8, R8, R4, !P0 ;  /* 0x0000000408087208 */ /* 0x000fe20004000000 */
[----:B------:R-:W-:Y:S01]  /*0a50*/  IMAD.MOV.U32 R4, RZ, RZ, 0x1 ;  /* 0x00000001ff047424 */ /* 0x000fe200078e00ff */
[----:B------:R-:W0:Y:S05]  /*0a60*/  MUFU.RCP64H R5, R9 ;  /* 0x0000000900057308 */ /* 0x000e2a0000001800 */
[----:B0-----:R-:W-:-:S08]  /*0a70*/  DFMA R10, -R8, R4, 1 ;  /* 0x3ff00000080a742b */ /* 0x001fd00000000104 */
[----:B------:R-:W-:-:S08]  /*0a80*/  DFMA R10, R10, R10, R10 ;  /* 0x0000000a0a0a722b */ /* 0x000fd0000000000a */
[----:B------:R-:W-:-:S08]  /*0a90*/  DFMA R10, R4, R10, R4 ;  /* 0x0000000a040a722b */ /* 0x000fd00000000004 */
[----:B------:R-:W-:-:S08]  /*0aa0*/  DFMA R4, -R8, R10, 1 ;  /* 0x3ff000000804742b */ /* 0x000fd0000000010a */
[----:B------:R-:W-:-:S08]  /*0ab0*/  DFMA R4, R10, R4, R10 ;  /* 0x000000040a04722b */ /* 0x000fd0000000000a */
[----:B------:R-:W-:-:S08]  /*0ac0*/  DMUL R10, R4, R2 ;  /* 0x00000002040a7228 */ /* 0x000fd00000000000 */
[----:B------:R-:W-:-:S08]  /*0ad0*/  DFMA R12, -R8, R10, R2 ;  /* 0x0000000a080c722b */ /* 0x000fd00000000102 */
[----:B------:R-:W-:-:S10]  /*0ae0*/  DFMA R4, R4, R12, R10 ;  /* 0x0000000c0404722b */ /* 0x000fd4000000000a */
[----:B------:R-:W-:-:S05]  /*0af0*/  FFMA R0, RZ, R9, R5 ;  /* 0x00000009ff007223 */ /* 0x000fca0000000005 */
[----:B------:R-:W-:-:S13]  /*0b00*/  FSETP.GT.AND P0, PT, |R0|, 1.469367938527859385e-39, PT ;  /* 0x001000000000780b */ /* 0x000fda0003f04200 */
[----:B------:R-:W-:Y:S05]  /*0b10*/  @P0 BRA P1, `(.L_x_6) ;  /* 0x0000000000100947 */ /* 0x000fea0000800000 */
[----:B------:R-:W-:Y:S01]  /*0b20*/  IMAD.MOV.U32 R4, RZ, RZ, R2 ;  /* 0x000000ffff047224 */ /* 0x000fe200078e0002 */
[----:B------:R-:W-:Y:S01]  /*0b30*/  MOV R0, 0xb60 ;  /* 0x00000b6000007802 */ /* 0x000fe20000000f00 */
[----:B------:R-:W-:-:S07]  /*0b40*/  IMAD.MOV.U32 R5, RZ, RZ, R3 ;  /* 0x000000ffff057224 */ /* 0x000fce00078e0003 */
[----:B------:R-:W-:Y:S05]  /*0b50*/  CALL.REL.NOINC `($__internal_0_$__cuda_sm20_div_rn_f64_full) ;  /* 0x00000000000c7944 */ /* 0x000fea0003c00000 */
.L_x_6:
[----:B------:R-:W-:Y:S05]  /*0b60*/  BSYNC.RECONVERGENT B0 ;  /* 0x0000000000007941 */ /* 0x000fea0003800200 */
.L_x_5:
[----:B------:R-:W-:Y:S01]  /*0b70*/  STG.E.64 desc[UR4][R6.64+0x10], R4 ;  /* 0x0000100406007986 */ /* 0x000fe2000c101b04 */
[----:B------:R-:W-:Y:S05]  /*0b80*/  EXIT ;  /* 0x000000000000794d */ /* 0x000fea0003800000 */
        .weak           $__internal_0_$__cuda_sm20_div_rn_f64_full
        .type           $__internal_0_$__cuda_sm20_div_rn_f64_full,@function
        .size           $__internal_0_$__cuda_sm20_div_rn_f64_full,($_Z9calculatePciii$__internal_trig_reduction_slowpathd - $__internal_0_$__cuda_sm20_div_rn_f64_full)
$__internal_0_$__cuda_sm20_div_rn_f64_full:
[C---:B------:R-:W-:Y:S01]  /*0b90*/  FSETP.GEU.AND P0, PT, |R9|.reuse, 1.469367938527859385e-39, PT ;  /* 0x001000000900780b */ /* 0x040fe20003f0e200 */
[----:B------:R-:W-:Y:S01]  /*0ba0*/  IMAD.MOV.U32 R16, RZ, RZ, 0x1 ;  /* 0x00000001ff107424 */ /* 0x000fe200078e00ff */
[----:B------:R-:W-:Y:S01]  /*0bb0*/  LOP3.LUT R2, R9, 0x800fffff, RZ, 0xc0, !PT ;  /* 0x800fffff09027812 */ /* 0x000fe200078ec0ff */
[----:B------:R-:W-:Y:S01]  /*0bc0*/  BSSY.RECONVERGENT B1, `(.L_x_7) ;  /* 0x0000055000017945 */ /* 0x000fe20003800200 */
[C---:B------:R-:W-:Y:S02]  /*0bd0*/  FSETP.GEU.AND P2, PT, |R5|.reuse, 1.469367938527859385e-39, PT ;  /* 0x001000000500780b */ /* 0x040fe40003f4e200 */
[----:B------:R-:W-:Y:S01]  /*0be0*/  LOP3.LUT R3, R2, 0x3ff00000, RZ, 0xfc, !PT ;  /* 0x3ff0000002037812 */ /* 0x000fe200078efcff */
[----:B------:R-:W-:Y:S01]  /*0bf0*/  IMAD.MOV.U32 R2, RZ, RZ, R8 ;  /* 0x000000ffff027224 */ /* 0x000fe200078e0008 */
[----:B------:R-:W-:Y:S02]  /*0c00*/  LOP3.LUT R12, R5, 0x7ff00000, RZ, 0xc0, !PT ;  /* 0x7ff00000050c7812 */ /* 0x000fe400078ec0ff */
[----:B------:R-:W-:-:S03]  /*0c10*/  LOP3.LUT R15, R9, 0x7ff00000, RZ, 0xc0, !PT ;  /* 0x7ff00000090f7812 */ /* 0x000fc600078ec0ff */
[----:B------:R-:W-:Y:S01]  /*0c20*/  @!P0 DMUL R2, R8, 8.98846567431157953865e+307 ;  /* 0x7fe0000008028828 */ /* 0x000fe20000000000 */
[----:B------:R-:W-:-:S03]  /*0c30*/  ISETP.GE.U32.AND P1, PT, R12, R15, PT ;  /* 0x0000000f0c00720c */ /* 0x000fc60003f26070 */
[----:B------:R-:W-:Y:S01]  /*0c40*/  @!P2 LOP3.LUT R13, R9, 0x7ff00000, RZ, 0xc0, !PT ;  /* 0x7ff00000090da812 */ /* 0x000fe200078ec0ff */
[----:B------:R-:W-:Y:S01]  /*0c50*/  @!P2 IMAD.MOV.U32 R18, RZ, RZ, RZ ;  /* 0x000000ffff12a224 */ /* 0x000fe200078e00ff */
[----:B------:R-:W0:Y:S02]  /*0c60*/  MUFU.RCP64H R17, R3 ;  /* 0x0000000300117308 */ /* 0x000e240000001800 */
[----:B------:R-:W-:Y:S01]  /*0c70*/  @!P2 ISETP.GE.U32.AND P3, PT, R12, R13, PT ;  /* 0x0000000d0c00a20c */ /* 0x000fe20003f66070 */
[----:B------:R-:W-:-:S05]  /*0c80*/  IMAD.MOV.U32 R13, RZ, RZ, 0x1ca00000 ;  /* 0x1ca00000ff0d7424 */ /* 0x000fca00078e00ff */
[----:B------:R-:W-:-:S04]  /*0c90*/  @!P2 SEL R19, R13, 0x63400000, !P3 ;  /* 0x634000000d13a807 */ /* 0x000fc80005800000 */
[----:B------:R-:W-:-:S04]  /*0ca0*/  @!P2 LOP3.LUT R19, R19, 0x80000000, R5, 0xf8, !PT ;  /* 0x800000001313a812 */ /* 0x000fc800078ef805 */
[----:B------:R-:W-:Y:S01]  /*0cb0*/  @!P2 LOP3.LUT R19, R19, 0x100000, RZ, 0xfc, !PT ;  /* 0x001000001313a812 */ /* 0x000fe200078efcff */
[----:B0-----:R-:W-:-:S08]  /*0cc0*/  DFMA R10, R16, -R2, 1 ;  /* 0x3ff00000100a742b */ /* 0x001fd00000000802 */
[----:B------:R-:W-:-:S08]  /*0cd0*/  DFMA R10, R10, R10, R10 ;  /* 0x0000000a0a0a722b */ /* 0x000fd0000000000a */
[----:B------:R-:W-:Y:S01]  /*0ce0*/  DFMA R16, R16, R10, R16 ;  /* 0x0000000a1010722b */ /* 0x000fe20000000010 */
[----:B------:R-:W-:Y:S01]  /*0cf0*/  SEL R11, R13, 0x63400000, !P1 ;  /* 0x634000000d0b7807 */ /* 0x000fe20004800000 */
[----:B------:R-:W-:-:S03]  /*0d00*/  IMAD.MOV.U32 R10, RZ, RZ, R4 ;  /* 0x000000ffff0a7224 */ /* 0x000fc600078e0004 */
[----:B------:R-:W-:-:S03]  /*0d10*/  LOP3.LUT R11, R11, 0x800fffff, R5, 0xf8, !PT ;  /* 0x800fffff0b0b7812 */ /* 0x000fc600078ef805 */
[----:B------:R-:W-:-:S03]  /*0d20*/  DFMA R20, R16, -R2, 1 ;  /* 0x3ff000001014742b */ /* 0x000fc60000000802 */
[----:B------:R-:W-:-:S05]  /*0d30*/  @!P2 DFMA R10, R10, 2, -R18 ;  /* 0x400000000a0aa82b */ /* 0x000fca0000000812 */
[----:B------:R-:W-:Y:S01]  /*0d40*/  DFMA R16, R16, R20, R16 ;  /* 0x000000141010722b */ /* 0x000fe20000000010 */
[----:B------:R-:W-:Y:S02]  /*0d50*/  IMAD.MOV.U32 R21, RZ, RZ, R12 ;  /* 0x000000ffff157224 */ /* 0x000fe400078e000c */
[----:B------:R-:W-:Y:S01]  /*0d60*/  IMAD.MOV.U32 R20, RZ, RZ, R15 ;  /* 0x000000ffff147224 */ /* 0x000fe200078e000f */
[----:B------:R-:W-:Y:S02]  /*0d70*/  @!P0 LOP3.LUT R20, R3, 0x7ff00000, RZ, 0xc0, !PT ;  /* 0x7ff0000003148812 */ /* 0x000fe400078ec0ff */
[----:B------:R-:W-:Y:S02]  /*0d80*/  @!P2 LOP3.LUT R21, R11, 0x7ff00000, RZ, 0xc0, !PT ;  /* 0x7ff000000b15a812 */ /* 0x000fe400078ec0ff */
[----:B------:R-:W-:Y:S01]  /*0d90*/  DMUL R18, R16, R10 ;  /* 0x0000000a10127228 */ /* 0x000fe20000000000 */
[----:B------:R-:W-:Y:S02]  /*0da0*/  VIADD R23, R20, 0xffffffff ;  /* 0xffffffff14177836 */ /* 0x000fe40000000000 */
[----:B------:R-:W-:-:S05]  /*0db0*/  VIADD R22, R21, 0xffffffff ;  /* 0xffffffff15167836 */ /* 0x000fca0000000000 */
[----:B------:R-:W-:Y:S01]  /*0dc0*/  DFMA R14, R18, -R2, R10 ;  /* 0x80000002120e722b */ /* 0x000fe2000000000a */
[----:B------:R-:W-:-:S04]  /*0dd0*/  ISETP.GT.U32.AND P0, PT, R22, 0x7feffffe, PT ;  /* 0x7feffffe1600780c */ /* 0x000fc80003f04070 */
[----:B------:R-:W-:-:S03]  /*0de0*/  ISETP.GT.U32.OR P0, PT, R23, 0x7feffffe, P0 ;  /* 0x7feffffe1700780c */ /* 0x000fc60000704470 */
[----:B------:R-:W-:-:S10]  /*0df0*/  DFMA R14, R16, R14, R18 ;  /* 0x0000000e100e722b */ /* 0x000fd40000000012 */
[----:B------:R-:W-:Y:S05]  /*0e00*/  @P0 BRA `(.L_x_8) ;  /* 0x00000000006c0947 */ /* 0x000fea0003800000 */
[----:B------:R-:W-:-:S04]  /*0e10*/  LOP3.LUT R5, R9, 0x7ff00000, RZ, 0xc0, !PT ;  /* 0x7ff0000009057812 */ /* 0x000fc800078ec0ff */
[CC--:B------:R-:W-:Y:S02]  /*0e20*/  VIADDMNMX R4, R12.reuse, -R5.reuse, 0xb9600000, !PT ;  /* 0xb96000000c047446 */ /* 0x0c0fe40007800905 */
[----:B------:R-:W-:Y:S02]  /*0e30*/  ISETP.GE.U32.AND P0, PT, R12, R5, PT ;  /* 0x000000050c00720c */ /* 0x000fe40003f06070 */
[----:B------:R-:W-:Y:S02]  /*0e40*/  VIMNMX R4, PT, PT, R4, 0x46a00000, PT ;  /* 0x46a0000004047848 */ /* 0x000fe40003fe0100 */
[----:B------:R-:W-:-:S05]  /*0e50*/  SEL R13, R13, 0x63400000, !P0 ;  /* 0x634000000d0d7807 */ /* 0x000fca0004000000 */
[----:B------:R-:W-:Y:S02]  /*0e60*/  IMAD.IADD R16, R4, 0x1, -R13 ;  /* 0x0000000104107824 */ /* 0x000fe400078e0a0d */
[----:B------:R-:W-:Y:S02]  /*0e70*/  IMAD.MOV.U32 R4, RZ, RZ, RZ ;  /* 0x000000ffff047224 */ /* 0x000fe400078e00ff */
[----:B------:R-:W-:-:S06]  /*0e80*/  VIADD R5, R16, 0x7fe00000 ;  /* 0x7fe0000010057836 */ /* 0x000fcc0000000000 */
[----:B------:R-:W-:-:S10]  /*0e90*/  DMUL R12, R14, R4 ;  /* 0x000000040e0c7228 */ /* 0x000fd40000000000 */
[----:B------:R-:W-:-:S13]  /*0ea0*/  FSETP.GTU.AND P0, PT, |R13|, 1.469367938527859385e-39, PT ;  /* 0x001000000d00780b */ /* 0x000fda0003f0c200 */
[----:B------:R-:W-:Y:S05]  /*0eb0*/  @P0 BRA `(.L_x_9) ;  /* 0x0000000000940947 */ /* 0x000fea0003800000 */
[----:B------:R-:W-:Y:S01]  /*0ec0*/  DFMA R2, R14, -R2, R10 ;  /* 0x800000020e02722b */ /* 0x000fe2000000000a */
[----:B------:R-:W-:-:S09]  /*0ed0*/  IMAD.MOV.U32 R4, RZ, RZ, RZ ;  /* 0x000000ffff047224 */ /* 0x000fd200078e00ff */
[C---:B------:R-:W-:Y:S02]  /*0ee0*/  FSETP.NEU.AND P0, PT, R3.reuse, RZ, PT ;  /* 0x000000ff0300720b */ /* 0x040fe40003f0d000 */
[----:B------:R-:W-:-:S04]  /*0ef0*/  LOP3.LUT R9, R3, 0x80000000, R9, 0x48, !PT ;  /* 0x8000000003097812 */ /* 0x000fc800078e4809 */
[----:B------:R-:W-:-:S07]  /*0f00*/  LOP3.LUT R5, R9, R5, RZ, 0xfc, !PT ;  /* 0x0000000509057212 */ /* 0x000fce00078efcff */
[----:B------:R-:W-:Y:S05]  /*0f10*/  @!P0 BRA `(.L_x_9) ;  /* 0x00000000007c8947 */ /* 0x000fea0003800000 */
[----:B------:R-:W-:Y:S01]  /*0f20*/  IMAD.MOV R3, RZ, RZ, -R16 ;  /* 0x000000ffff037224 */ /* 0x000fe200078e0a10 */
[----:B------:R-:W-:Y:S01]  /*0f30*/  DMUL.RP R4, R14, R4 ;  /* 0x000000040e047228 */ /* 0x000fe20000008000 */
[----:B------:R-:W-:-:S06]  /*0f40*/  IMAD.MOV.U32 R2, RZ, RZ, RZ ;  /* 0x000000ffff027224 */ /* 0x000fcc00078e00ff */
[----:B------:R-:W-:-:S03]  /*0f50*/  DFMA R2, R12, -R2, R14 ;  /* 0x800000020c02722b */ /* 0x000fc6000000000e */
[----:B------:R-:W-:-:S03]  /*0f60*/  LOP3.LUT R9, R5, R9, RZ, 0x3c, !PT ;  /* 0x0000000905097212 */ /* 0x000fc600078e3cff */
[----:B------:R-:W-:-:S04]  /*0f70*/  IADD3 R2, PT, PT, -R16, -0x43300000, RZ ;  /* 0xbcd0000010027810 */ /* 0x000fc80007ffe1ff */
[----:B------:R-:W-:-:S04]  /*0f80*/  FSETP.NEU.AND P0, PT, |R3|, R2, PT ;  /* 0x000000020300720b */ /* 0x000fc80003f0d200 */
[----:B------:R-:W-:Y:S02]  /*0f90*/  FSEL R12, R4, R12, !P0 ;  /* 0x0000000c040c7208 */ /* 0x000fe40004000000 */
[----:B------:R-:W-:Y:S01]  /*0fa0*/  FSEL R13, R9, R13, !P0 ;  /* 0x0000000d090d7208 */ /* 0x000fe20004000000 */
[----:B------:R-:W-:Y:S06]  /*0fb0*/  BRA `(.L_x_9) ;  /* 0x0000000000547947 */ /* 0x000fec0003800000 */
.L_x_8:
[----:B------:R-:W-:-:S14]  /*0fc0*/  DSETP.NAN.AND P0, PT, R4, R4, PT ;  /* 0x000000040400722a */ /* 0x000fdc0003f08000 */
[----:B------:R-:W-:Y:S05]  /*0fd0*/  @P0 BRA `(.L_x_10) ;  /* 0x0000000000440947 */ /* 0x000fea0003800000 */
[----:B------:R-:W-:-:S14]  /*0fe0*/  DSETP.NAN.AND P0, PT, R8, R8, PT ;  /* 0x000000080800722a */ /* 0x000fdc0003f08000 */
[----:B------:R-:W-:Y:S05]  /*0ff0*/  @P0 BRA `(.L_x_11) ;  /* 0x0000000000300947 */ /* 0x000fea0003800000 */
[----:B------:R-:W-:Y:S01]  /*1000*/  ISETP.NE.AND P0, PT, R21, R20, PT ;  /* 0x000000141500720c */ /* 0x000fe20003f05270 */
[----:B------:R-:W-:Y:S02]  /*1010*/  IMAD.MOV.U32 R12, RZ, RZ, 0x0 ;  /* 0x00000000ff0c7424 */ /* 0x000fe400078e00ff */
[----:B------:R-:W-:-:S10]  /*1020*/  IMAD.MOV.U32 R13, RZ, RZ, -0x80000 ;  /* 0xfff80000ff0d7424 */ /* 0x000fd400078e00ff */
[----:B------:R-:W-:Y:S05]  /*1030*/  @!P0 BRA `(.L_x_9) ;  /* 0x0000000000348947 */ /* 0x000fea0003800000 */
[----:B------:R-:W-:Y:S02]  /*1040*/  ISETP.NE.AND P0, PT, R21, 0x7ff00000, PT ;  /* 0x7ff000001500780c */ /* 0x000fe40003f05270 */
[----:B------:R-:W-:Y:S02]  /*1050*/  LOP3.LUT R13, R5, 0x80000000, R9, 0x48, !PT ;  /* 0x80000000050d7812 */ /* 0x000fe400078e4809 */
[----:B------:R-:W-:-:S13]  /*1060*/  ISETP.EQ.OR P0, PT, R20, RZ, !P0 ;  /* 0x000000ff1400720c */ /* 0x000fda0004702670 */
[----:B------:R-:W-:Y:S01]  /*1070*/  @P0 LOP3.LUT R2, R13, 0x7ff00000, RZ, 0xfc, !PT ;  /* 0x7ff000000d020812 */ /* 0x000fe200078efcff */
[----:B------:R-:W-:Y:S02]  /*1080*/  @!P0 IMAD.MOV.U32 R12, RZ, RZ, RZ ;  /* 0x000000ffff0c8224 */ /* 0x000fe400078e00ff */
[----:B------:R-:W-:Y:S02]  /*1090*/  @P0 IMAD.MOV.U32 R12, RZ, RZ, RZ ;  /* 0x000000ffff0c0224 */ /* 0x000fe400078e00ff */
[----:B------:R-:W-:Y:S01]  /*10a0*/  @P0 IMAD.MOV.U32 R13, RZ, RZ, R2 ;  /* 0x000000ffff0d0224 */ /* 0x000fe200078e0002 */
[----:B------:R-:W-:Y:S06]  /*10b0*/  BRA `(.L_x_9) ;  /* 0x0000000000147947 */ /* 0x000fec0003800000 */
.L_x_11:
[----:B------:R-:W-:Y:S01]  /*10c0*/  LOP3.LUT R13, R9, 0x80000, RZ, 0xfc, !PT ;  /* 0x00080000090d7812 */ /* 0x000fe200078efcff */
[----:B------:R-:W-:Y:S01]  /*10d0*/  IMAD.MOV.U32 R12, RZ, RZ, R8 ;  /* 0x000000ffff0c7224 */ /* 0x000fe200078e0008 */
[----:B------:R-:W-:Y:S06]  /*10e0*/  BRA `(.L_x_9) ;  /* 0x0000000000087947 */ /* 0x000fec0003800000 */
.L_x_10:
[----:B------:R-:W-:Y:S01]  /*10f0*/  LOP3.LUT R13, R5, 0x80000, RZ, 0xfc, !PT ;  /* 0x00080000050d7812 */ /* 0x000fe200078efcff */
[----:B------:R-:W-:-:S07]  /*1100*/  IMAD.MOV.U32 R12, RZ, RZ, R4 ;  /* 0x000000ffff0c7224 */ /* 0x000fce00078e0004 */
.L_x_9:
[----:B------:R-:W-:Y:S05]  /*1110*/  BSYNC.RECONVERGENT B1 ;  /* 0x0000000000017941 */ /* 0x000fea0003800200 */
.L_x_7:
[----:B------:R-:W-:Y:S02]  /*1120*/  IMAD.MOV.U32 R2, RZ, RZ, R0 ;  /* 0x000000ffff027224 */ /* 0x000fe400078e0000 */
[----:B------:R-:W-:Y:S02]  /*1130*/  IMAD.MOV.U32 R3, RZ, RZ, 0x0 ;  /* 0x00000000ff037424 */ /* 0x000fe400078e00ff */
[----:B------:R-:W-:Y:S02]  /*1140*/  IMAD.MOV.U32 R4, RZ, RZ, R12 ;  /* 0x000000ffff047224 */ /* 0x000fe400078e000c */
[----:B------:R-:W-:Y:S01]  /*1150*/  IMAD.MOV.U32 R5, RZ, RZ, R13 ;  /* 0x000000ffff057224 */ /* 0x000fe200078e000d */
[----:B------:R-:W-:Y:S06]  /*1160*/  RET.REL.NODEC R2 `(_Z9calculatePciii) ;  /* 0xffffffec02a47950 */ /* 0x000fec0003c3ffff */
        .type           $_Z9calculatePciii$__internal_trig_reduction_slowpathd,@function
        .size           $_Z9calculatePciii$__internal_trig_reduction_slowpathd,(.L_x_21 - $_Z9calculatePciii$__internal_trig_reduction_slowpathd)
$_Z9calculatePciii$__internal_trig_reduction_slowpathd:
[--C-:B------:R-:W-:Y:S01]  /*1170*/  SHF.R.U32.HI R14, RZ, 0x14, R5.reuse ;  /* 0x00000014ff0e7819 */ /* 0x100fe20000011605 */
[----:B------:R-:W-:Y:S02]  /*1180*/  IMAD.MOV.U32 R20, RZ, RZ, R4 ;  /* 0x000000ffff147224 */ /* 0x000fe400078e0004 */
[----:B------:R-:W-:Y:S01]  /*1190*/  IMAD.MOV.U32 R21, RZ, RZ, R5 ;  /* 0x000000ffff157224 */ /* 0x000fe200078e0005 */
[----:B------:R-:W-:Y:S01]  /*11a0*/  LOP3.LUT R0, R14, 0x7ff, RZ, 0xc0, !PT ;  /* 0x000007ff0e007812 */ /* 0x000fe200078ec0ff */
[----:B------:R-:W-:-:S03]  /*11b0*/  IMAD.MOV.U32 R8, RZ, RZ, RZ ;  /* 0x000000ffff087224 */ /* 0x000fc600078e00ff */
[----:B------:R-:W-:-:S13]  /*11c0*/  ISETP.NE.AND P0, PT, R0, 0x7ff, PT ;  /* 0x000007ff0000780c */ /* 0x000fda0003f05270 */
[----:B------:R-:W-:Y:S05]  /*11d0*/  @!P0 BRA `(.L_x_12) ;  /* 0x0000000800488947 */ /* 0x000fea0003800000 */
[----:B------:R-:W-:Y:S01]  /*11e0*/  VIADD R0, R0, 0xfffffc00 ;  /* 0xfffffc0000007836 */ /* 0x000fe20000000000 */
[----:B------:R-:W-:Y:S01]  /*11f0*/  BSSY.RECONVERGENT B1, `(.L_x_13) ;  /* 0x000002f000017945 */ /* 0x000fe20003800200 */
[----:B------:R-:W-:-:S03]  /*1200*/  CS2R R12, SRZ ;  /* 0x00000000000c7805 */ /* 0x000fc6000001ff00 */
[----:B------:R-:W-:Y:S02]  /*1210*/  SHF.R.U32.HI R19, RZ, 0x6, R0 ;  /* 0x00000006ff137819 */ /* 0x000fe40000011600 */
[----:B------:R-:W-:Y:S02]  /*1220*/  ISETP.GE.U32.AND P0, PT, R0, 0x80, PT ;  /* 0x000000800000780c */ /* 0x000fe40003f06070 */
[C---:B------:R-:W-:Y:S02]  /*1230*/  IADD3 R0, PT, PT, -R19.reuse, 0x13, RZ ;  /* 0x0000001313007810 */ /* 0x040fe40007ffe1ff */
[----:B------:R-:W-:Y:S02]  /*1240*/  IADD3 R15, PT, PT, -R19, 0xf, RZ ;  /* 0x0000000f130f7810 */ /* 0x000fe40007ffe1ff */
[----:B------:R-:W-:-:S04]  /*1250*/  SEL R0, R0, 0x12, P0 ;  /* 0x0000001200007807 */ /* 0x000fc80000000000 */
[----:B------:R-:W-:-:S13]  /*1260*/  ISETP.GE.AND P0, PT, R15, R0, PT ;  /* 0x000000000f00720c */ /* 0x000fda0003f06270 */
[----:B------:R-:W-:Y:S05]  /*1270*/  @P0 BRA `(.L_x_14) ;  /* 0x0000000000980947 */ /* 0x000fea0003800000 */
[----:B------:R-:W0:Y:S01]  /*1280*/  LDC.64 R8, c[0x0][0x358] ;  /* 0x0000d600ff087b82 */ /* 0x000e220000000a00 */
[C---:B------:R-:W-:Y:S01]  /*1290*/  SHF.L.U64.HI R21, R20.reuse, 0xb, R21 ;  /* 0x0000000b14157819 */ /* 0x040fe20000010215 */
[----:B------:R-:W-:Y:S01]  /*12a0*/  BSSY.RECONVERGENT B2, `(.L_x_15) ;  /* 0x0000022000027945 */ /* 0x000fe20003800200 */
[----:B------:R-:W-:Y:S01]  /*12b0*/  IMAD.SHL.U32 R17, R20, 0x800, RZ ;  /* 0x0000080014117824 */ /* 0x000fe200078e00ff */
[----:B------:R-:W-:Y:S01]  /*12c0*/  IADD3 R18, PT, PT, RZ, -R19, -R0 ;  /* 0x80000013ff127210 */ /* 0x000fe20007ffe800 */
[----:B------:R-:W-:Y:S01]  /*12d0*/  IMAD.MOV.U32 R20, RZ, RZ, RZ ;  /* 0x000000ffff147224 */ /* 0x000fe200078e00ff */
[----:B------:R-:W-:Y:S02]  /*12e0*/  CS2R R12, SRZ ;  /* 0x00000000000c7805 */ /* 0x000fe4000001ff00 */
[----:B------:R-:W-:-:S07]  /*12f0*/  LOP3.LUT R21, R21, 0x80000000, RZ, 0xfc, !PT ;  /* 0x8000000015157812 */ /* 0x000fce00078efcff */
.L_x_16:
[----:B------:R-:W1:Y:S01]  /*1300*/  LDC.64 R10, c[0x4][RZ] ;  /* 0x01000000ff0a7b82 */ /* 0x000e620000000a00 */
[----:B0-----:R-:W-:Y:S02]  /*1310*/  R2UR UR6, R8 ;  /* 0x00000000080672ca */ /* 0x001fe400000e0000 */
[----:B------:R-:W-:Y:S01]  /*1320*/  R2UR UR7, R9 ;  /* 0x00000000090772ca */ /* 0x000fe200000e0000 */
[----:B-1----:R-:W-:-:S12]  /*1330*/  IMAD.WIDE R10, R15, 0x8, R10 ;  /* 0x000000080f0a7825 */ /* 0x002fd800078e020a */
[----:B------:R-:W2:Y:S01]  /*1340*/  LDG.E.64.CONSTANT R10, desc[UR6][R10.64] ;  /* 0x000000060a0a7981 */ /* 0x000ea2000c1e9b00 */
[----:B------:R-:W-:Y:S02]  /*1350*/  VIADD R18, R18, 0x1 ;  /* 0x0000000112127836 */ /* 0x000fe40000000000 */
[----:B------:R-:W-:Y:S02]  /*1360*/  VIADD R15, R15, 0x1 ;  /* 0x000000010f0f7836 */ /* 0x000fe40000000000 */
[----:B--2---:R-:W-:-:S04]  /*1370*/  IMAD.WIDE.U32 R12, P2, R10, R17, R12 ;  /* 0x000000110a0c7225 */ /* 0x004fc8000784000c */
[----:B------:R-:W-:Y:S02]  /*1380*/  IMAD R23, R10, R21, RZ ;  /* 0x000000150a177224 */ /* 0x000fe400078e02ff */
[CC--:B------:R-:W-:Y:S02]  /*1390*/  IMAD R22, R11.reuse, R17.reuse, RZ ;  /* 0x000000110b167224 */ /* 0x0c0fe400078e02ff */
[----:B------:R-:W-:Y:S01]  /*13a0*/  IMAD.HI.U32 R25, R11, R17, RZ ;  /* 0x000000110b197227 */ /* 0x000fe200078e00ff */
[----:B------:R-:W-:-:S03]  /*13b0*/  IADD3 R13, P0, PT, R23, R13, RZ ;  /* 0x0000000d170d7210 */ /* 0x000fc60007f1e0ff */
[----:B------:R-:W-:Y:S01]  /*13c0*/  IMAD R23, R20, 0x8, R1 ;  /* 0x0000000814177824 */ /* 0x000fe200078e0201 */
[----:B------:R-:W-:Y:S01]  /*13d0*/  IADD3 R13, P1, PT, R22, R13, RZ ;  /* 0x0000000d160d7210 */ /* 0x000fe20007f3e0ff */
[----:B------:R-:W-:-:S04]  /*13e0*/  IMAD.HI.U32 R22, R10, R21, RZ ;  /* 0x000000150a167227 */ /* 0x000fc800078e00ff */
[----:B------:R-:W-:Y:S01]  /*13f0*/  IMAD.X R10, RZ, RZ, R22, P2 ;  /* 0x000000ffff0a7224 */ /* 0x000fe200010e0616 */
[----:B------:R0:W-:Y:S01]  /*1400*/  STL.64 [R23], R12 ;  /* 0x0000000c17007387 */ /* 0x0001e20000100a00 */
[----:B------:R-:W-:-:S03]  /*1410*/  IMAD.HI.U32 R22, R11, R21, RZ ;  /* 0x000000150b167227 */ /* 0x000fc600078e00ff */
[----:B------:R-:W-:Y:S01]  /*1420*/  IADD3.X R10, P0, PT, R25, R10, RZ, P0, !PT ;  /* 0x0000000a190a7210 */ /* 0x000fe2000071e4ff */
[----:B------:R-:W-:Y:S02]  /*1430*/  IMAD R11, R11, R21, RZ ;  /* 0x000000150b0b7224 */ /* 0x000fe400078e02ff */
[----:B------:R-:W-:-:S03]  /*1440*/  VIADD R20, R20, 0x1 ;  /* 0x0000000114147836 */ /* 0x000fc60000000000 */
[----:B------:R-:W-:Y:S01]  /*1450*/  IADD3.X R11, P1, PT, R11, R10, RZ, P1, !PT ;  /* 0x0000000a0b0b7210 */ /* 0x000fe20000f3e4ff */
[----:B------:R-:W-:Y:S01]  /*1460*/  IMAD.X R10, RZ, RZ, R22, P0 ;  /* 0x000000ffff0a7224 */ /* 0x000fe200000e0616 */
[----:B------:R-:W-:-:S03]  /*1470*/  ISETP.NE.AND P0, PT, R18, -0xf, PT ;  /* 0xfffffff11200780c */ /* 0x000fc60003f05270 */
[----:B------:R-:W-:Y:S02]  /*1480*/  IMAD.X R10, RZ, RZ, R10, P1 ;  /* 0x000000ffff0a7224 */ /* 0x000fe400008e060a */
[----:B0-----:R-:W-:Y:S02]  /*1490*/  IMAD.MOV.U32 R12, RZ, RZ, R11 ;  /* 0x000000ffff0c7224 */ /* 0x001fe400078e000b */
[----:B------:R-:W-:-:S06]  /*14a0*/  IMAD.MOV.U32 R13, RZ, RZ, R10 ;  /* 0x000000ffff0d7224 */ /* 0x000fcc00078e000a */
[----:B------:R-:W-:Y:S05]  /*14b0*/  @P0 BRA `(.L_x_16) ;  /* 0xfffffffc00900947 */ /* 0x000fea000383ffff */
[----:B------:R-:W-:Y:S05]  /*14c0*/  BSYNC.RECONVERGENT B2 ;  /* 0x0000000000027941 */ /* 0x000fea0003800200 */
.L_x_15:
[----:B------:R-:W-:-:S07]  /*14d0*/  IMAD.MOV.U32 R15, RZ, RZ, R0 ;  /* 0x000000ffff0f7224 */ /* 0x000fce00078e0000 */
.L_x_14:
[----:B------:R-:W-:Y:S05]  /*14e0*/  BSYNC.RECONVERGENT B1 ;  /* 0x0000000000017941 */ /* 0x000fea0003800200 */
.L_x_13:
[----:B------:R-:W-:Y:S01]  /*14f0*/  LOP3.LUT P0, R27, R14, 0x3f, RZ, 0xc0, !PT ;  /* 0x0000003f0e1b7812 */ /* 0x000fe2000780c0ff */
[----:B------:R-:W-:-:S04]  /*1500*/  IMAD.IADD R0, R19, 0x1, R15 ;  /* 0x0000000113007824 */ /* 0x000fc800078e020f */
[----:B------:R-:W-:-:S05]  /*1510*/  IMAD.U32 R29, R0, 0x8, R1 ;  /* 0x00000008001d7824 */ /* 0x000fca00078e0001 */
[----:B------:R0:W-:Y:S04]  /*1520*/  STL.64 [R29+-0x78], R12 ;  /* 0xffff880c1d007387 */ /* 0x0001e80000100a00 */
[----:B------:R-:W2:Y:S04]  /*1530*/  @P0 LDL.64 R18, [R1+0x8] ;  /* 0x0000080001120983 */ /* 0x000ea80000100a00 */
[----:B------:R-:W3:Y:S04]  /*1540*/  LDL.64 R10, [R1+0x10] ;  /* 0x00001000010a7983 */ /* 0x000ee80000100a00 */
[----:B------:R-:W4:Y:S01]  /*1550*/  LDL.64 R8, [R1+0x18] ;  /* 0x0000180001087983 */ /* 0x000f220000100a00 */
[----:B------:R-:W-:Y:S01]  /*1560*/  @P0 LOP3.LUT R14, R14, 0x3f, RZ, 0xc, !PT ;  /* 0x0000003f0e0e0812 */ /* 0x000fe200078e0cff */
[----:B------:R-:W-:Y:S01]  /*1570*/  BSSY.RECONVERGENT B1, `(.L_x_17) ;  /* 0x0000034000017945 */ /* 0x000fe20003800200 */
[----:B--2---:R-:W-:-:S02]  /*1580*/  @P0 SHF.R.U64 R15, R18, 0x1, R19 ;  /* 0x00000001120f0819 */ /* 0x004fc40000001213 */
[----:B------:R-:W-:Y:S02]  /*1590*/  @P0 SHF.R.U32.HI R17, RZ, 0x1, R19 ;  /* 0x00000001ff110819 */ /* 0x000fe40000011613 */
[CC--:B---3--:R-:W-:Y:S02]  /*15a0*/  @P0 SHF.L.U32 R19, R10.reuse, R27.reuse, RZ ;  /* 0x0000001b0a130219 */ /* 0x0c8fe400000006ff */
[----:B------:R-:W-:Y:S02]  /*15b0*/  @P0 SHF.R.U64 R0, R15, R14, R17 ;  /* 0x0000000e0f000219 */ /* 0x000fe40000001211 */
[--C-:B------:R-:W-:Y:S02]  /*15c0*/  @P0 SHF.R.U32.HI R25, RZ, 0x1, R11.reuse ;  /* 0x00000001ff190819 */ /* 0x100fe4000001160b */
[C-C-:B------:R-:W-:Y:S02]  /*15d0*/  @P0 SHF.R.U64 R23, R10.reuse, 0x1, R11.reuse ;  /* 0x000000010a170819 */ /* 0x140fe4000000120b */
[----:B------:R-:W-:-:S02]  /*15e0*/  @P0 SHF.L.U64.HI R21, R10, R27, R11 ;  /* 0x0000001b0a150219 */ /* 0x000fc4000001020b */
[----:B0-----:R-:W-:Y:S02]  /*15f0*/  @P0 SHF.R.U32.HI R12, RZ, R14, R17 ;  /* 0x0000000eff0c0219 */ /* 0x001fe40000011611 */
[----:B------:R-:W-:Y:S02]  /*1600*/  @P0 LOP3.LUT R10, R19, R0, RZ, 0xfc, !PT ;  /* 0x00000000130a0212 */ /* 0x000fe400078efcff */
[-C--:B----4-:R-:W-:Y:S02]  /*1610*/  @P0 SHF.L.U32 R13, R8, R27.reuse, RZ ;  /* 0x0000001b080d0219 */ /* 0x090fe400000006ff */
[----:B------:R-:W-:Y:S02]  /*1620*/  @P0 SHF.R.U64 R18, R23, R14, R25 ;  /* 0x0000000e17120219 */ /* 0x000fe40000001219 */
[----:B------:R-:W-:Y:S01]  /*1630*/  @P0 LOP3.LUT R11, R21, R12, RZ, 0xfc, !PT ;  /* 0x0000000c150b0212 */ /* 0x000fe200078efcff */
[----:B------:R-:W-:Y:S01]  /*1640*/  IMAD.SHL.U32 R12, R10, 0x4, RZ ;  /* 0x000000040a0c7824 */ /* 0x000fe200078e00ff */
[----:B------:R-:W-:-:S02]  /*1650*/  @P0 SHF.L.U64.HI R27, R8, R27, R9 ;  /* 0x0000001b081b0219 */ /* 0x000fc40000010209 */
[----:B------:R-:W-:Y:S02]  /*1660*/  @P0 LOP3.LUT R8, R13, R18, RZ, 0xfc, !PT ;  /* 0x000000120d080212 */ /* 0x000fe400078efcff */
[----:B------:R-:W-:Y:S02]  /*1670*/  @P0 SHF.R.U32.HI R14, RZ, R14, R25 ;  /* 0x0000000eff0e0219 */ /* 0x000fe40000011619 */
[----:B------:R-:W-:Y:S02]  /*1680*/  SHF.L.U64.HI R18, R10, 0x2, R11 ;  /* 0x000000020a127819 */ /* 0x000fe4000001020b */
[----:B------:R-:W-:Y:S02]  /*1690*/  @P0 LOP3.LUT R9, R27, R14, RZ, 0xfc, !PT ;  /* 0x0000000e1b090212 */ /* 0x000fe400078efcff */
[----:B------:R-:W-:Y:S02]  /*16a0*/  SHF.L.W.U32.HI R11, R11, 0x2, R8 ;  /* 0x000000020b0b7819 */ /* 0x000fe40000010e08 */
[----:B------:R-:W-:-:S02]  /*16b0*/  IADD3 RZ, P0, PT, RZ, -R12, RZ ;  /* 0x8000000cffff7210 */ /* 0x000fc40007f1e0ff */
[----:B------:R-:W-:Y:S02]  /*16c0*/  LOP3.LUT R0, RZ, R18, RZ, 0x33, !PT ;  /* 0x00000012ff007212 */ /* 0x000fe400078e33ff */
[----:B------:R-:W-:Y:S02]  /*16d0*/  SHF.L.W.U32.HI R8, R8, 0x2, R9 ;  /* 0x0000000208087819 */ /* 0x000fe40000010e09 */
[----:B------:R-:W-:Y:S02]  /*16e0*/  LOP3.LUT R10, RZ, R11, RZ, 0x33, !PT ;  /* 0x0000000bff0a7212 */ /* 0x000fe400078e33ff */
[----:B------:R-:W-:Y:S02]  /*16f0*/  IADD3.X R13, P0, PT, RZ, R0, RZ, P0, !PT ;  /* 0x00000000ff0d7210 */ /* 0x000fe4000071e4ff */
[----:B------:R-:W-:Y:S02]  /*1700*/  LOP3.LUT R14, RZ, R8, RZ, 0x33, !PT ;  /* 0x00000008ff0e7212 */ /* 0x000fe400078e33ff */
[----:B------:R-:W-:-:S02]  /*1710*/  IADD3.X R0, P1, PT, RZ, R10, RZ, P0, !PT ;  /* 0x0000000aff007210 */ /* 0x000fc4000073e4ff */
[----:B------:R-:W-:-:S03]  /*1720*/  ISETP.GT.U32.AND P2, PT, R11, -0x1, PT ;  /* 0xffffffff0b00780c */ /* 0x000fc60003f44070 */
[----:B------:R-:W-:Y:S01]  /*1730*/  IMAD.X R15, RZ, RZ, R14, P1 ;  /* 0x000000ffff0f7224 */ /* 0x000fe200008e060e */
[----:B------:R-:W-:-:S04]  /*1740*/  ISETP.GT.AND.EX P0, PT, R8, -0x1, PT, P2 ;  /* 0xffffffff0800780c */ /* 0x000fc80003f04320 */
[----:B------:R-:W-:Y:S02]  /*1750*/  SEL R10, R8, R15, P0 ;  /* 0x0000000f080a7207 */ /* 0x000fe40000000000 */
[----:B------:R-:W-:Y:S02]  /*1760*/  SEL R19, R11, R0, P0 ;  /* 0x000000000b137207 */ /* 0x000fe40000000000 */
[----:B------:R-:W-:Y:S02]  /*1770*/  ISETP.NE.U32.AND P1, PT, R10, RZ, PT ;  /* 0x000000ff0a00720c */ /* 0x000fe40003f25070 */
[----:B------:R-:W-:Y:S02]  /*1780*/  SEL R15, R18, R13, P0 ;  /* 0x0000000d120f7207 */ /* 0x000fe40000000000 */
[----:B------:R-:W-:Y:S01]  /*1790*/  SEL R11, R19, R10, !P1 ;  /* 0x0000000a130b7207 */ /* 0x000fe20004800000 */
[----:B------:R-:W-:-:S05]  /*17a0*/  @!P0 IMAD.MOV R12, RZ, RZ, -R12 ;  /* 0x000000ffff0c8224 */ /* 0x000fca00078e0a0c */
[----:B------:R-:W0:Y:S02]  /*17b0*/  FLO.U32 R11, R11 ;  /* 0x0000000b000b7300 */ /* 0x000e2400000e0000 */
[C---:B0-----:R-:W-:Y:S02]  /*17c0*/  IADD3 R14, PT, PT, -R11.reuse, 0x1f, RZ ;  /* 0x0000001f0b0e7810 */ /* 0x041fe40007ffe1ff */
[----:B------:R-:W-:-:S03]  /*17d0*/  IADD3 R0, PT, PT, -R11, 0x3f, RZ ;  /* 0x0000003f0b007810 */ /* 0x000fc60007ffe1ff */
[----:B------:R-:W-:-:S05]  /*17e0*/  @P1 IMAD.MOV R0, RZ, RZ, R14 ;  /* 0x000000ffff001224 */ /* 0x000fca00078e020e */
[----:B------:R-:W-:-:S13]  /*17f0*/  ISETP.NE.AND P1, PT, R0, RZ, PT ;  /* 0x000000ff0000720c */ /* 0x000fda0003f25270 */
[----:B------:R-:W-:Y:S05]  /*1800*/  @!P1 BRA `(.L_x_18) ;  /* 0x0000000000289947 */ /* 0x000fea0003800000 */
[--C-:B------:R-:W-:Y:S02]  /*1810*/  SHF.R.U64 R13, R12, 0x1, R15.reuse ;  /* 0x000000010c0d7819 */ /* 0x100fe4000000120f */
[C---:B------:R-:W-:Y:S02]  /*1820*/  LOP3.LUT R11, R0.reuse, 0x3f, RZ, 0xc0, !PT ;  /* 0x0000003f000b7812 */ /* 0x040fe400078ec0ff */
[----:B------:R-:W-:Y:S02]  /*1830*/  SHF.R.U32.HI R15, RZ, 0x1, R15 ;  /* 0x00000001ff0f7819 */ /* 0x000fe4000001160f */
[----:B------:R-:W-:Y:S02]  /*1840*/  LOP3.LUT R12, R0, 0x3f, RZ, 0xc, !PT ;  /* 0x0000003f000c7812 */ /* 0x000fe400078e0cff */
[CC--:B------:R-:W-:Y:S02]  /*1850*/  SHF.L.U64.HI R17, R19.reuse, R11.reuse, R10 ;  /* 0x0000000b13117219 */ /* 0x0c0fe4000001020a */
[----:B------:R-:W-:-:S02]  /*1860*/  SHF.L.U32 R11, R19, R11, RZ ;  /* 0x0000000b130b7219 */ /* 0x000fc400000006ff */
[-CC-:B------:R-:W-:Y:S02]  /*1870*/  SHF.R.U64 R10, R13, R12.reuse, R15.reuse ;  /* 0x0000000c0d0a7219 */ /* 0x180fe4000000120f */
[----:B------:R-:W-:Y:S02]  /*1880*/  SHF.R.U32.HI R12, RZ, R12, R15 ;  /* 0x0000000cff0c7219 */ /* 0x000fe4000001160f */
[----:B------:R-:W-:Y:S02]  /*1890*/  LOP3.LUT R19, R11, R10, RZ, 0xfc, !PT ;  /* 0x0000000a0b137212 */ /* 0x000fe400078efcff */
[----:B------:R-:W-:-:S07]  /*18a0*/  LOP3.LUT R10, R17, R12, RZ, 0xfc, !PT ;  /* 0x0000000c110a7212 */ /* 0x000fce00078efcff */
.L_x_18:
[----:B------:R-:W-:Y:S05]  /*18b0*/  BSYNC.RECONVERGENT B1 ;  /* 0x0000000000017941 */ /* 0x000fea0003800200 */
.L_x_17:
[----:B------:R-:W-:Y:S01]  /*18c0*/  IMAD.WIDE.U32 R14, R19, 0x2168c235, RZ ;  /* 0x2168c235130e7825 */ /* 0x000fe200078e00ff */
[----:B------:R-:W-:-:S03]  /*18d0*/  SHF.R.U32.HI R9, RZ, 0x1e, R9 ;  /* 0x0000001eff097819 */ /* 0x000fc60000011609 */
[----:B------:R-:W-:Y:S01]  /*18e0*/  IMAD.MOV.U32 R12, RZ, RZ, R15 ;  /* 0x000000ffff0c7224 */ /* 0x000fe200078e000f */
[----:B------:R-:W-:Y:S01]  /*18f0*/  IADD3 RZ, P1, PT, R14, R14, RZ ;  /* 0x0000000e0eff7210 */ /* 0x000fe20007f3e0ff */
[----:B------:R-:W-:Y:S01]  /*1900*/  IMAD.MOV.U32 R13, RZ, RZ, RZ ;  /* 0x000000ffff0d7224 */ /* 0x000fe200078e00ff */
[----:B------:R-:W-:Y:S01]  /*1910*/  LEA.HI R8, R8, R9, RZ, 0x1 ;  /* 0x0000000908087211 */ /* 0x000fe200078f08ff */
[----:B------:R-:W-:-:S04]  /*1920*/  IMAD.HI.U32 R4, R10, -0x36f0255e, RZ ;  /* 0xc90fdaa20a047827 */ /* 0x000fc800078e00ff */
[----:B------:R-:W-:-:S04]  /*1930*/  IMAD.WIDE.U32 R12, R19, -0x36f0255e, R12 ;  /* 0xc90fdaa2130c7825 */ /* 0x000fc800078e000c */
[C---:B------:R-:W-:Y:S02]  /*1940*/  IMAD R11, R10.reuse, -0x36f0255e, RZ ;  /* 0xc90fdaa20a0b7824 */ /* 0x040fe400078e02ff */
[----:B------:R-:W-:-:S04]  /*1950*/  IMAD.WIDE.U32 R12, P2, R10, 0x2168c235, R12 ;  /* 0x2168c2350a0c7825 */ /* 0x000fc8000784000c */
[----:B------:R-:W-:Y:S01]  /*1960*/  IMAD.X R4, RZ, RZ, R4, P2 ;  /* 0x000000ffff047224 */ /* 0x000fe200010e0604 */
[----:B------:R-:W-:Y:S02]  /*1970*/  IADD3 R10, P2, PT, R11, R13, RZ ;  /* 0x0000000d0b0a7210 */ /* 0x000fe40007f5e0ff */
[----:B------:R-:W-:Y:S02]  /*1980*/  IADD3.X RZ, P1, PT, R12, R12, RZ, P1, !PT ;  /* 0x0000000c0cff7210 */ /* 0x000fe40000f3e4ff */
[C---:B------:R-:W-:Y:S01]  /*1990*/  ISETP.GT.U32.AND P3, PT, R10.reuse, RZ, PT ;  /* 0x000000ff0a00720c */ /* 0x040fe20003f64070 */
[----:B------:R-:W-:Y:S01]  /*19a0*/  IMAD.X R4, RZ, RZ, R4, P2 ;  /* 0x000000ffff047224 */ /* 0x000fe200010e0604 */
[----:B------:R-:W-:-:S04]  /*19b0*/  IADD3.X R11, P2, PT, R10, R10, RZ, P1, !PT ;  /* 0x0000000a0a0b7210 */ /* 0x000fc80000f5e4ff */
[C---:B------:R-:W-:Y:S01]  /*19c0*/  ISETP.GT.AND.EX P1, PT, R4.reuse, RZ, PT, P3 ;  /* 0x000000ff0400720c */ /* 0x040fe20003f24330 */
[----:B------:R-:W-:-:S03]  /*19d0*/  IMAD.X R13, R4, 0x1, R4, P2 ;  /* 0x00000001040d7824 */ /* 0x000fc600010e0604 */
[----:B------:R-:W-:Y:S02]  /*19e0*/  SEL R10, R11, R10, P1 ;  /* 0x0000000a0b0a7207 */ /* 0x000fe40000800000 */
[----:B------:R-:W-:Y:S02]  /*19f0*/  SEL R11, R13, R4, P1 ;  /* 0x000000040d0b7207 */ /* 0x000fe40000800000 */
[----:B------:R-:W-:Y:S02]  /*1a00*/  IADD3 R10, P2, PT, R10, 0x1, RZ ;  /* 0x000000010a0a7810 */ /* 0x000fe40007f5e0ff */
[----:B------:R-:W-:Y:S02]  /*1a10*/  SEL R13, RZ, 0xffffffff, !P1 ;  /* 0xffffffffff0d7807 */ /* 0x000fe40004800000 */
[----:B------:R-:W-:Y:S01]  /*1a20*/  LOP3.LUT P1, R4, R5, 0x80000000, RZ, 0xc0, !PT ;  /* 0x8000000005047812 */ /* 0x000fe2000782c0ff */
[----:B------:R-:W-:Y:S02]  /*1a30*/  IMAD.X R11, RZ, RZ, R11, P2 ;  /* 0x000000ffff0b7224 */ /* 0x000fe400010e060b */
[----:B------:R-:W-:Y:S01]  /*1a40*/  IMAD.IADD R5, R13, 0x1, -R0 ;  /* 0x000000010d057824 */ /* 0x000fe200078e0a00 */
[----:B------:R-:W-:-:S02]  /*1a50*/  @!P0 LOP3.LUT R4, R4, 0x80000000, RZ, 0x3c, !PT ;  /* 0x8000000004048812 */ /* 0x000fc400078e3cff */
[----:B------:R-:W-:Y:S01]  /*1a60*/  SHF.R.U64 R10, R10, 0xa, R11 ;  /* 0x0000000a0a0a7819 */ /* 0x000fe2000000120b */
[----:B------:R-:W-:-:S03]  /*1a70*/  IMAD.SHL.U32 R5, R5, 0x100000, RZ ;  /* 0x0010000005057824 */ /* 0x000fc600078e00ff */
[----:B------:R-:W-:-:S03]  /*1a80*/  IADD3 R10, P2, PT, R10, 0x1, RZ ;  /* 0x000000010a0a7810 */ /* 0x000fc60007f5e0ff */
[----:B------:R-:W-:Y:S01]  /*1a90*/  @P1 IMAD.MOV R8, RZ, RZ, -R8 ;  /* 0x000000ffff081224 */ /* 0x000fe200078e0a08 */
[----:B------:R-:W-:-:S04]  /*1aa0*/  LEA.HI.X R11, R11, RZ, RZ, 0x16, P2 ;  /* 0x000000ff0b0b7211 */ /* 0x000fc800010fb4ff */
[--C-:B------:R-:W-:Y:S02]  /*1ab0*/  SHF.R.U64 R0, R10, 0x1, R11.reuse ;  /* 0x000000010a007819 */ /* 0x100fe4000000120b */
[----:B------:R-:W-:Y:S02]  /*1ac0*/  SHF.R.U32.HI R10, RZ, 0x1, R11 ;  /* 0x00000001ff0a7819 */ /* 0x000fe4000001160b */
[----:B------:R-:W-:-:S04]  /*1ad0*/  IADD3 R20, P2, P3, RZ, RZ, R0 ;  /* 0x000000ffff147210 */ /* 0x000fc80007b5e000 */
[----:B------:R-:W-:-:S04]  /*1ae0*/  IADD3.X R5, PT, PT, R5, 0x3fe00000, R10, P2, P3 ;  /* 0x3fe0000005057810 */ /* 0x000fc800017e640a */
[----:B------:R-:W-:-:S07]  /*1af0*/  LOP3.LUT R21, R5, R4, RZ, 0xfc, !PT ;  /* 0x0000000405157212 */ /* 0x000fce00078efcff */
.L_x_12:
[----:B------:R-:W-:Y:S02]  /*1b00*/  IMAD.MOV.U32 R17, RZ, RZ, 0x0 ;  /* 0x00000000ff117424 */ /* 0x000fe400078e00ff */
[----:B------:R-:W-:Y:S02]  /*1b10*/  IMAD.MOV.U32 R0, RZ, RZ, R8 ;  /* 0x000000ffff007224 */ /* 0x000fe400078e0008 */
[----:B------:R-:W-:Y:S05]  /*1b20*/  RET.REL.NODEC R16 `(_Z9calculatePciii) ;  /* 0xffffffe410347950 */ /* 0x000fea0003c3ffff */
.L_x_19:
[----:B------:R-:W-:-:S00]  /*1b30*/  BRA `(.L_x_19) ;  /* 0xfffffffc00fc7947 */ /* 0x000fc0000383ffff */
[----:B------:R-:W-:-:S00]  /*1b40*/  NOP ;  /* 0x0000000000007918 */ /* 0x000fc00000000000 */
        /* <DEDUP_REMOVED lines=11> */
.L_x_21:


//--------------------- .nv.global.init           --------------------------
	.section	.nv.global.init,"aw",@progbits
	.align	16
.nv.global.init:
	.type		__cudart_sin_cos_coeffs,@object
	.size		__cudart_sin_cos_coeffs,(__cudart_i2opi_d - __cudart_sin_cos_coeffs)
__cudart_sin_cos_coeffs:
        /*0000*/ 	.byte	0x46, 0xd2, 0xb0, 0x2c, 0xf1, 0xe5, 0x5a, 0xbe, 0x92, 0xe3, 0xac, 0x69, 0xe3, 0x1d, 0xc7, 0x3e
        /*0010*/ 	.byte	0xa1, 0x62, 0xdb, 0x19, 0xa0, 0x01, 0x2a, 0xbf, 0x18, 0x08, 0x11, 0x11, 0x11, 0x11, 0x81, 0x3f
        /*0020*/ 	.byte	0x54, 0x55, 0x55, 0x55, 0x55, 0x55, 0xc5, 0xbf, 0x00, 0x00, 0x00, 0x00, 0x00, 0x00, 0x00, 0x00
        /*0030*/ 	.byte	0x00, 0x00, 0x00, 0x00, 0x00, 0x00, 0x00, 0x00, 0x64, 0x81, 0xfd, 0x20, 0x83, 0xff, 0xa8, 0xbd
        /*0040*/ 	.byte	0x28, 0x85, 0xef, 0xc1, 0xa7, 0xee, 0x21, 0x3e, 0xd9, 0xe6, 0x06, 0x8e, 0x4f, 0x7e, 0x92, 0xbe
        /*0050*/ 	.byte	0xe9, 0xbc, 0xdd, 0x19, 0xa0, 0x01, 0xfa, 0x3e, 0x47, 0x5d, 0xc1, 0x16, 0x6c, 0xc1, 0x56, 0xbf
        /*0060*/ 	.byte	0x51, 0x55, 0x55, 0x55, 0x55, 0x55, 0xa5, 0x3f, 0x00, 0x00, 0x00, 0x00, 0x00, 0x00, 0xe0, 0xbf
        /*0070*/ 	.byte	0x00, 0x00, 0x00, 0x00, 0x00, 0x00, 0xf0, 0x3f, 0x00, 0x00, 0x00, 0x00, 0x00, 0x00, 0x00, 0x00
	.type		__cudart_i2opi_d,@object
	.size		__cudart_i2opi_d,(.L_0 - __cudart_i2opi_d)
__cudart_i2opi_d:
        /* <DEDUP_REMOVED lines=9> */
.L_0:


//--------------------- .nv.shared.reserved.0     --------------------------
	.section	.nv.shared.reserved.0,"aw",@nobits
	.weak		__nv_reservedSMEM_offset_0_alias
	.size		__nv_reservedSMEM_offset_0_alias, 0, 64
	.other		__nv_reservedSMEM_offset_0_alias,@"STO_CUDA_RESERVED_SHARED STV_DEFAULT"
__nv_reservedSMEM_offset_0_alias:
	.zero		0
	.zero		64


//--------------------- .nv.constant0._Z9calculatePciii --------------------------
	.section	.nv.constant0._Z9calculatePciii,"a",@progbits
	.sectionflags	@""
	.align	4
.nv.constant0._Z9calculatePciii:
	.zero		916


//--------------------- SYMBOLS --------------------------

	.type		.nv.reservedSmem.offset0,@object
	.size		.nv.reservedSmem.offset0,0x4
